//
// Generated by NVIDIA NVVM Compiler
//
// Compiler Build ID: CL-36424714
// Cuda compilation tools, release 13.0, V13.0.88
// Based on NVVM 20.0.0
//

.version 9.0
.target sm_100
.address_size 64

	// .globl	_Z12naive_matmulPfS_S_i

.visible .entry _Z12naive_matmulPfS_S_i(
	.param .u64 .ptr .align 1 _Z12naive_matmulPfS_S_i_param_0,
	.param .u64 .ptr .align 1 _Z12naive_matmulPfS_S_i_param_1,
	.param .u64 .ptr .align 1 _Z12naive_matmulPfS_S_i_param_2,
	.param .u32 _Z12naive_matmulPfS_S_i_param_3
)
{
	.reg .pred 	%p<10>;
	.reg .b32 	%r<40>;
	.reg .b32 	%f<67>;
	.reg .b64 	%rd<67>;

	ld.param.u64 	%rd14, [_Z12naive_matmulPfS_S_i_param_0];
	ld.param.u64 	%rd15, [_Z12naive_matmulPfS_S_i_param_1];
	ld.param.u32 	%r18, [_Z12naive_matmulPfS_S_i_param_3];
	cvta.to.global.u64 	%rd1, %rd15;
	cvta.to.global.u64 	%rd2, %rd14;
	mov.u32 	%r19, %ctaid.y;
	mov.u32 	%r20, %ntid.y;
	mov.u32 	%r21, %tid.y;
	mad.lo.s32 	%r1, %r19, %r20, %r21;
	mov.u32 	%r22, %ctaid.x;
	mov.u32 	%r23, %ntid.x;
	mov.u32 	%r24, %tid.x;
	mad.lo.s32 	%r2, %r22, %r23, %r24;
	max.s32 	%r25, %r1, %r2;
	setp.ge.s32 	%p1, %r25, %r18;
	@%p1 bra 	$L__BB0_13;
	mul.lo.s32 	%r3, %r18, %r1;
	and.b32  	%r4, %r18, 7;
	setp.lt.u32 	%p2, %r18, 8;
	mov.f32 	%f66, 0f00000000;
	mov.b32 	%r38, 0;
	@%p2 bra 	$L__BB0_4;
	and.b32  	%r38, %r18, 2147483640;
	neg.s32 	%r36, %r38;
	mul.wide.s32 	%rd16, %r18, 4;
	add.s64 	%rd3, %rd1, %rd16;
	shl.b32 	%r7, %r18, 3;
	mul.wide.s32 	%rd17, %r18, 8;
	add.s64 	%rd4, %rd1, %rd17;
	mul.wide.s32 	%rd18, %r18, 12;
	add.s64 	%rd5, %rd1, %rd18;
	mul.wide.s32 	%rd19, %r18, 16;
	add.s64 	%rd6, %rd1, %rd19;
	mul.wide.s32 	%rd20, %r18, 20;
	add.s64 	%rd7, %rd1, %rd20;
	mul.wide.s32 	%rd21, %r18, 24;
	add.s64 	%rd8, %rd1, %rd21;
	mul.wide.s32 	%rd22, %r18, 28;
	add.s64 	%rd9, %rd1, %rd22;
	mul.wide.u32 	%rd23, %r3, 4;
	add.s64 	%rd24, %rd23, %rd2;
	add.s64 	%rd66, %rd24, 16;
	mov.f32 	%f66, 0f00000000;
	mov.u32 	%r35, %r2;
$L__BB0_3:
	.pragma "nounroll";
	mul.wide.s32 	%rd25, %r35, 4;
	add.s64 	%rd26, %rd3, %rd25;
	add.s64 	%rd27, %rd4, %rd25;
	add.s64 	%rd28, %rd5, %rd25;
	add.s64 	%rd29, %rd6, %rd25;
	add.s64 	%rd30, %rd7, %rd25;
	add.s64 	%rd31, %rd8, %rd25;
	add.s64 	%rd32, %rd9, %rd25;
	add.s64 	%rd33, %rd1, %rd25;
	ld.global.f32 	%f16, [%rd66+-16];
	ld.global.f32 	%f17, [%rd33];
	fma.rn.f32 	%f18, %f16, %f17, %f66;
	ld.global.f32 	%f19, [%rd66+-12];
	ld.global.f32 	%f20, [%rd26];
	fma.rn.f32 	%f21, %f19, %f20, %f18;
	ld.global.f32 	%f22, [%rd66+-8];
	ld.global.f32 	%f23, [%rd27];
	fma.rn.f32 	%f24, %f22, %f23, %f21;
	ld.global.f32 	%f25, [%rd66+-4];
	ld.global.f32 	%f26, [%rd28];
	fma.rn.f32 	%f27, %f25, %f26, %f24;
	ld.global.f32 	%f28, [%rd66];
	ld.global.f32 	%f29, [%rd29];
	fma.rn.f32 	%f30, %f28, %f29, %f27;
	ld.global.f32 	%f31, [%rd66+4];
	ld.global.f32 	%f32, [%rd30];
	fma.rn.f32 	%f33, %f31, %f32, %f30;
	ld.global.f32 	%f34, [%rd66+8];
	ld.global.f32 	%f35, [%rd31];
	fma.rn.f32 	%f36, %f34, %f35, %f33;
	ld.global.f32 	%f37, [%rd66+12];
	ld.global.f32 	%f38, [%rd32];
	fma.rn.f32 	%f66, %f37, %f38, %f36;
	add.s32 	%r36, %r36, 8;
	add.s32 	%r35, %r35, %r7;
	add.s64 	%rd66, %rd66, 32;
	setp.ne.s32 	%p3, %r36, 0;
	@%p3 bra 	$L__BB0_3;
$L__BB0_4:
	setp.eq.s32 	%p4, %r4, 0;
	@%p4 bra 	$L__BB0_12;
	and.b32  	%r13, %r18, 3;
	setp.lt.u32 	%p5, %r4, 4;
	@%p5 bra 	$L__BB0_7;
	add.s32 	%r27, %r38, %r3;
	mul.wide.u32 	%rd34, %r27, 4;
	add.s64 	%rd35, %rd2, %rd34;
	ld.global.f32 	%f40, [%rd35];
	mad.lo.s32 	%r28, %r38, %r18, %r2;
	mul.wide.s32 	%rd36, %r28, 4;
	add.s64 	%rd37, %rd1, %rd36;
	ld.global.f32 	%f41, [%rd37];
	fma.rn.f32 	%f42, %f40, %f41, %f66;
	cvt.u64.u32 	%rd38, %r3;
	cvt.u64.u32 	%rd39, %r38;
	add.s64 	%rd40, %rd39, %rd38;
	shl.b64 	%rd41, %rd40, 2;
	add.s64 	%rd42, %rd2, %rd41;
	ld.global.f32 	%f43, [%rd42+4];
	mul.wide.s32 	%rd43, %r18, 4;
	add.s64 	%rd44, %rd37, %rd43;
	ld.global.f32 	%f44, [%rd44];
	fma.rn.f32 	%f45, %f43, %f44, %f42;
	ld.global.f32 	%f46, [%rd42+8];
	add.s64 	%rd45, %rd44, %rd43;
	ld.global.f32 	%f47, [%rd45];
	fma.rn.f32 	%f48, %f46, %f47, %f45;
	ld.global.f32 	%f49, [%rd42+12];
	add.s64 	%rd46, %rd45, %rd43;
	ld.global.f32 	%f50, [%rd46];
	fma.rn.f32 	%f66, %f49, %f50, %f48;
	add.s32 	%r38, %r38, 4;
$L__BB0_7:
	setp.eq.s32 	%p6, %r13, 0;
	@%p6 bra 	$L__BB0_12;
	setp.eq.s32 	%p7, %r13, 1;
	@%p7 bra 	$L__BB0_10;
	add.s32 	%r29, %r38, %r3;
	mul.wide.u32 	%rd47, %r29, 4;
	add.s64 	%rd48, %rd2, %rd47;
	ld.global.f32 	%f52, [%rd48];
	mad.lo.s32 	%r30, %r38, %r18, %r2;
	mul.wide.s32 	%rd49, %r30, 4;
	add.s64 	%rd50, %rd1, %rd49;
	ld.global.f32 	%f53, [%rd50];
	fma.rn.f32 	%f54, %f52, %f53, %f66;
	cvt.u64.u32 	%rd51, %r3;
	cvt.u64.u32 	%rd52, %r38;
	add.s64 	%rd53, %rd52, %rd51;
	shl.b64 	%rd54, %rd53, 2;
	add.s64 	%rd55, %rd2, %rd54;
	ld.global.f32 	%f55, [%rd55+4];
	mul.wide.s32 	%rd56, %r18, 4;
	add.s64 	%rd57, %rd50, %rd56;
	ld.global.f32 	%f56, [%rd57];
	fma.rn.f32 	%f66, %f55, %f56, %f54;
	add.s32 	%r38, %r38, 2;
$L__BB0_10:
	and.b32  	%r31, %r18, 1;
	setp.eq.b32 	%p8, %r31, 1;
	not.pred 	%p9, %p8;
	@%p9 bra 	$L__BB0_12;
	add.s32 	%r32, %r38, %r3;
	mul.wide.u32 	%rd58, %r32, 4;
	add.s64 	%rd59, %rd2, %rd58;
	ld.global.f32 	%f57, [%rd59];
	mad.lo.s32 	%r33, %r38, %r18, %r2;
	mul.wide.s32 	%rd60, %r33, 4;
	add.s64 	%rd61, %rd1, %rd60;
	ld.global.f32 	%f58, [%rd61];
	fma.rn.f32 	%f66, %f57, %f58, %f66;
$L__BB0_12:
	ld.param.u64 	%rd65, [_Z12naive_matmulPfS_S_i_param_2];
	add.s32 	%r34, %r3, %r2;
	cvta.to.global.u64 	%rd62, %rd65;
	mul.wide.s32 	%rd63, %r34, 4;
	add.s64 	%rd64, %rd62, %rd63;
	st.global.f32 	[%rd64], %f66;
$L__BB0_13:
	ret;

}
	// .globl	_Z17tensorcore_matmulP6__halfS0_Pfi
.visible .entry _Z17tensorcore_matmulP6__halfS0_Pfi(
	.param .u64 .ptr .align 1 _Z17tensorcore_matmulP6__halfS0_Pfi_param_0,
	.param .u64 .ptr .align 1 _Z17tensorcore_matmulP6__halfS0_Pfi_param_1,
	.param .u64 .ptr .align 1 _Z17tensorcore_matmulP6__halfS0_Pfi_param_2,
	.param .u32 _Z17tensorcore_matmulP6__halfS0_Pfi_param_3
)
{
	.reg .pred 	%p<6>;
	.reg .b32 	%r<141>;
	.reg .b32 	%f<125>;
	.reg .b64 	%rd<47>;

	ld.param.u64 	%rd7, [_Z17tensorcore_matmulP6__halfS0_Pfi_param_0];
	ld.param.u64 	%rd8, [_Z17tensorcore_matmulP6__halfS0_Pfi_param_1];
	ld.param.u32 	%r35, [_Z17tensorcore_matmulP6__halfS0_Pfi_param_3];
	cvta.to.global.u64 	%rd1, %rd8;
	cvta.to.global.u64 	%rd2, %rd7;
	mov.u32 	%r36, %ctaid.y;
	shl.b32 	%r1, %r36, 1;
	mov.u32 	%r37, %ctaid.x;
	shl.b32 	%r2, %r37, 1;
	setp.lt.s32 	%p1, %r35, 1;
	mov.f32 	%f117, 0f00000000;
	mov.f32 	%f118, %f117;
	mov.f32 	%f119, %f117;
	mov.f32 	%f120, %f117;
	mov.f32 	%f121, %f117;
	mov.f32 	%f122, %f117;
	mov.f32 	%f123, %f117;
	mov.f32 	%f124, %f117;
	@%p1 bra 	$L__BB1_7;
	mul.lo.s32 	%r135, %r35, %r1;
	add.s32 	%r39, %r35, -1;
	shr.u32 	%r40, %r39, 4;
	add.s32 	%r4, %r40, 1;
	and.b32  	%r5, %r4, 3;
	setp.lt.u32 	%p2, %r35, 49;
	mov.b32 	%r137, 0;
	mov.f32 	%f117, 0f00000000;
	@%p2 bra 	$L__BB1_4;
	mul.wide.u32 	%rd9, %r135, 2;
	add.s64 	%rd10, %rd9, %rd2;
	add.s64 	%rd46, %rd10, 64;
	mul.lo.s32 	%r134, %r35, 48;
	shl.b32 	%r133, %r35, 5;
	shl.b32 	%r132, %r35, 4;
	and.b32  	%r42, %r4, 536870908;
	neg.s32 	%r130, %r42;
	mov.f32 	%f117, 0f00000000;
	mov.b32 	%r131, 0;
	cvt.s64.s32 	%rd14, %r2;
	mov.f32 	%f118, %f117;
	mov.f32 	%f119, %f117;
	mov.f32 	%f120, %f117;
	mov.f32 	%f121, %f117;
	mov.f32 	%f122, %f117;
	mov.f32 	%f123, %f117;
	mov.f32 	%f124, %f117;
	mov.u32 	%r137, %r131;
$L__BB1_3:
	mul.wide.u32 	%rd11, %r135, 2;
	add.s64 	%rd12, %rd2, %rd11;
	wmma.load.a.sync.aligned.row.m16n16k16.global.f16 	{%r43, %r44, %r45, %r46, %r47, %r48, %r49, %r50}, [%rd12], %r35;
	cvt.u64.u32 	%rd13, %r131;
	add.s64 	%rd15, %rd13, %rd14;
	shl.b64 	%rd16, %rd15, 1;
	add.s64 	%rd17, %rd1, %rd16;
	wmma.load.b.sync.aligned.col.m16n16k16.global.f16 	{%r51, %r52, %r53, %r54, %r55, %r56, %r57, %r58}, [%rd17], %r35;
	wmma.mma.sync.aligned.row.col.m16n16k16.f32.f32 {%f61, %f62, %f63, %f64, %f65, %f66, %f67, %f68}, {%r43, %r44, %r45, %r46, %r47, %r48, %r49, %r50}, {%r51, %r52, %r53, %r54, %r55, %r56, %r57, %r58}, {%f124, %f123, %f122, %f121, %f120, %f119, %f118, %f117};
	add.s64 	%rd18, %rd46, -32;
	wmma.load.a.sync.aligned.row.m16n16k16.global.f16 	{%r59, %r60, %r61, %r62, %r63, %r64, %r65, %r66}, [%rd18], %r35;
	cvt.u64.u32 	%rd19, %r132;
	add.s64 	%rd20, %rd19, %rd14;
	shl.b64 	%rd21, %rd20, 1;
	add.s64 	%rd22, %rd1, %rd21;
	wmma.load.b.sync.aligned.col.m16n16k16.global.f16 	{%r67, %r68, %r69, %r70, %r71, %r72, %r73, %r74}, [%rd22], %r35;
	wmma.mma.sync.aligned.row.col.m16n16k16.f32.f32 {%f69, %f70, %f71, %f72, %f73, %f74, %f75, %f76}, {%r59, %r60, %r61, %r62, %r63, %r64, %r65, %r66}, {%r67, %r68, %r69, %r70, %r71, %r72, %r73, %r74}, {%f61, %f62, %f63, %f64, %f65, %f66, %f67, %f68};
	wmma.load.a.sync.aligned.row.m16n16k16.global.f16 	{%r75, %r76, %r77, %r78, %r79, %r80, %r81, %r82}, [%rd46], %r35;
	cvt.u64.u32 	%rd23, %r133;
	add.s64 	%rd24, %rd23, %rd14;
	shl.b64 	%rd25, %rd24, 1;
	add.s64 	%rd26, %rd1, %rd25;
	wmma.load.b.sync.aligned.col.m16n16k16.global.f16 	{%r83, %r84, %r85, %r86, %r87, %r88, %r89, %r90}, [%rd26], %r35;
	wmma.mma.sync.aligned.row.col.m16n16k16.f32.f32 {%f77, %f78, %f79, %f80, %f81, %f82, %f83, %f84}, {%r75, %r76, %r77, %r78, %r79, %r80, %r81, %r82}, {%r83, %r84, %r85, %r86, %r87, %r88, %r89, %r90}, {%f69, %f70, %f71, %f72, %f73, %f74, %f75, %f76};
	add.s64 	%rd27, %rd46, 32;
	wmma.load.a.sync.aligned.row.m16n16k16.global.f16 	{%r91, %r92, %r93, %r94, %r95, %r96, %r97, %r98}, [%rd27], %r35;
	cvt.u64.u32 	%rd28, %r134;
	add.s64 	%rd29, %rd28, %rd14;
	shl.b64 	%rd30, %rd29, 1;
	add.s64 	%rd31, %rd1, %rd30;
	wmma.load.b.sync.aligned.col.m16n16k16.global.f16 	{%r99, %r100, %r101, %r102, %r103, %r104, %r105, %r106}, [%rd31], %r35;
	wmma.mma.sync.aligned.row.col.m16n16k16.f32.f32 {%f124, %f123, %f122, %f121, %f120, %f119, %f118, %f117}, {%r91, %r92, %r93, %r94, %r95, %r96, %r97, %r98}, {%r99, %r100, %r101, %r102, %r103, %r104, %r105, %r106}, {%f77, %f78, %f79, %f80, %f81, %f82, %f83, %f84};
	add.s32 	%r137, %r137, 64;
	add.s64 	%rd46, %rd46, 128;
	add.s32 	%r135, %r135, 64;
	shl.b32 	%r107, %r35, 6;
	add.s32 	%r134, %r134, %r107;
	add.s32 	%r133, %r133, %r107;
	add.s32 	%r132, %r132, %r107;
	add.s32 	%r131, %r131, %r107;
	add.s32 	%r130, %r130, 4;
	setp.ne.s32 	%p3, %r130, 0;
	@%p3 bra 	$L__BB1_3;
$L__BB1_4:
	setp.eq.s32 	%p4, %r5, 0;
	@%p4 bra 	$L__BB1_7;
	mul.lo.s32 	%r140, %r137, %r35;
	shl.b32 	%r26, %r35, 4;
	mov.u32 	%r108, %ctaid.y;
	mul.lo.s32 	%r109, %r108, %r35;
	shl.b32 	%r110, %r109, 1;
	add.s32 	%r139, %r137, %r110;
	neg.s32 	%r138, %r5;
	cvt.s64.s32 	%rd35, %r2;
$L__BB1_6:
	.pragma "nounroll";
	mul.wide.u32 	%rd32, %r139, 2;
	add.s64 	%rd33, %rd2, %rd32;
	wmma.load.a.sync.aligned.row.m16n16k16.global.f16 	{%r111, %r112, %r113, %r114, %r115, %r116, %r117, %r118}, [%rd33], %r35;
	cvt.u64.u32 	%rd34, %r140;
	add.s64 	%rd36, %rd34, %rd35;
	shl.b64 	%rd37, %rd36, 1;
	add.s64 	%rd38, %rd1, %rd37;
	wmma.load.b.sync.aligned.col.m16n16k16.global.f16 	{%r119, %r120, %r121, %r122, %r123, %r124, %r125, %r126}, [%rd38], %r35;
	wmma.mma.sync.aligned.row.col.m16n16k16.f32.f32 {%f124, %f123, %f122, %f121, %f120, %f119, %f118, %f117}, {%r111, %r112, %r113, %r114, %r115, %r116, %r117, %r118}, {%r119, %r120, %r121, %r122, %r123, %r124, %r125, %r126}, {%f124, %f123, %f122, %f121, %f120, %f119, %f118, %f117};
	add.s32 	%r140, %r140, %r26;
	add.s32 	%r139, %r139, 16;
	add.s32 	%r138, %r138, 1;
	setp.ne.s32 	%p5, %r138, 0;
	@%p5 bra 	$L__BB1_6;
$L__BB1_7:
	ld.param.u64 	%rd45, [_Z17tensorcore_matmulP6__halfS0_Pfi_param_2];
	cvta.to.global.u64 	%rd39, %rd45;
	mov.u32 	%r127, %ctaid.y;
	mul.lo.s32 	%r128, %r127, %r35;
	shl.b32 	%r129, %r128, 1;
	cvt.s64.s32 	%rd40, %r129;
	cvt.s64.s32 	%rd41, %r2;
	add.s64 	%rd42, %rd40, %rd41;
	shl.b64 	%rd43, %rd42, 2;
	add.s64 	%rd44, %rd39, %rd43;
	wmma.store.d.sync.aligned.row.m16n16k16.global.f32 	[%rd44], {%f124, %f123, %f122, %f121, %f120, %f119, %f118, %f117}, %r35;
	ret;

}


// ===== COMPILED SASS (sm_100) =====

	.target	sm_100

	.elftype	@"ET_EXEC"


//--------------------- .note.nv.tkinfo           --------------------------
	.section	.note.nv.tkinfo,"",@"SHT_NOTE"
	.sectionflags	@"SHF_NOTE_NV_TKINFO"
	.tkinfo
        /*0018*/ 	.word	0x00000002
        /*0030*/ 	.string	""
        /*0030*/ 	.string	"ptxas"
        /*0030*/ 	.string	"Cuda compilation tools, release 13.0, V13.0.88"
        /*0030*/ 	.string	"Build cuda_13.0.r13.0/compiler.36424714_0"
        /*0030*/ 	.string	"-arch sm_100 -m 64 "



//--------------------- .note.nv.cuinfo           --------------------------
	.section	.note.nv.cuinfo,"",@"SHT_NOTE"
	.sectionflags	@"SHF_NOTE_NV_CUINFO"
        /*0018*/ 	.short	0x0002
        /*001a*/ 	.short	0x0064
        /*001c*/ 	.short	0x0082
	.zero		2


//--------------------- .nv.info                  --------------------------
	.section	.nv.info,"",@"SHT_CUDA_INFO"
	.align	4


	//----- nvinfo : EIATTR_REGCOUNT
	.align		4
        /*0000*/ 	.byte	0x04, 0x2f
        /*0002*/ 	.short	(.L_1 - .L_0)
	.align		4
.L_0:
        /*0004*/ 	.word	index@(_Z12naive_matmulPfS_S_i)
        /*0008*/ 	.word	0x0000001e


	//----- nvinfo : EIATTR_FRAME_SIZE
	.align		4
.L_1:
        /*000c*/ 	.byte	0x04, 0x11
        /*000e*/ 	.short	(.L_3 - .L_2)
	.align		4
.L_2:
        /*0010*/ 	.word	index@(_Z12naive_matmulPfS_S_i)
        /*0014*/ 	.word	0x00000000


	//----- nvinfo : EIATTR_REGCOUNT
	.align		4
.L_3:
        /*0018*/ 	.byte	0x04, 0x2f
        /*001a*/ 	.short	(.L_5 - .L_4)
	.align		4
.L_4:
        /*001c*/ 	.word	index@(_Z17tensorcore_matmulP6__halfS0_Pfi)
        /*0020*/ 	.word	0x00000020


	//----- nvinfo : EIATTR_FRAME_SIZE
	.align		4
.L_5:
        /*0024*/ 	.byte	0x04, 0x11
        /*0026*/ 	.short	(.L_7 - .L_6)
	.align		4
.L_6:
        /*0028*/ 	.word	index@(_Z17tensorcore_matmulP6__halfS0_Pfi)
        /*002c*/ 	.word	0x00000000


	//----- nvinfo : EIATTR_MIN_STACK_SIZE
	.align		4
.L_7:
        /*0030*/ 	.byte	0x04, 0x12
        /*0032*/ 	.short	(.L_9 - .L_8)
	.align		4
.L_8:
        /*0034*/ 	.word	index@(_Z17tensorcore_matmulP6__halfS0_Pfi)
        /*0038*/ 	.word	0x00000000


	//----- nvinfo : EIATTR_MIN_STACK_SIZE
	.align		4
.L_9:
        /*003c*/ 	.byte	0x04, 0x12
        /*003e*/ 	.short	(.L_11 - .L_10)
	.align		4
.L_10:
        /*0040*/ 	.word	index@(_Z12naive_matmulPfS_S_i)
        /*0044*/ 	.word	0x00000000
.L_11:


//--------------------- .nv.compat                --------------------------
	.section	.nv.compat,"",@"SHT_CUDA_COMPAT_INFO"
	.align	4
        /*0000*/ 	.byte	0x02, 0x09, 0x00, 0x00, 0x02, 0x02, 0x01, 0x00, 0x02, 0x05, 0x05, 0x00, 0x03, 0x07, 0x01, 0x01
        /*0010*/ 	.byte	0x02, 0x03, 0x00, 0x00, 0x02, 0x06, 0x01, 0x00, 0x04, 0x0b, 0x08, 0x00, 0x09, 0x00, 0x00, 0x00
        /*0020*/ 	.byte	0x00, 0x00, 0x00, 0x00


//--------------------- .nv.info._Z17tensorcore_matmulP6__halfS0_Pfi --------------------------
	.section	.nv.info._Z17tensorcore_matmulP6__halfS0_Pfi,"",@"SHT_CUDA_INFO"
	.sectionflags	@""
	.align	4


	//----- nvinfo : EIATTR_CUDA_API_VERSION
	.align		4
        /*0000*/ 	.byte	0x04, 0x37
        /*0002*/ 	.short	(.L_13 - .L_12)
.L_12:
        /*0004*/ 	.word	0x00000082


	//----- nvinfo : EIATTR_KPARAM_INFO
	.align		4
.L_13:
        /*0008*/ 	.byte	0x04, 0x17
        /*000a*/ 	.short	(.L_15 - .L_14)
.L_14:
        /*000c*/ 	.word	0x00000000
        /*0010*/ 	.short	0x0003
        /*0012*/ 	.short	0x0018
        /*0014*/ 	.byte	0x00, 0xf0, 0x11, 0x00


	//----- nvinfo : EIATTR_KPARAM_INFO
	.align		4
.L_15:
        /*0018*/ 	.byte	0x04, 0x17
        /*001a*/ 	.short	(.L_17 - .L_16)
.L_16:
        /*001c*/ 	.word	0x00000000
        /*0020*/ 	.short	0x0002
        /*0022*/ 	.short	0x0010
        /*0024*/ 	.byte	0x00, 0xf5, 0x21, 0x00


	//----- nvinfo : EIATTR_KPARAM_INFO
	.align		4
.L_17:
        /*0028*/ 	.byte	0x04, 0x17
        /*002a*/ 	.short	(.L_19 - .L_18)
.L_18:
        /*002c*/ 	.word	0x00000000
        /*0030*/ 	.short	0x0001
        /*0032*/ 	.short	0x0008
        /*0034*/ 	.byte	0x00, 0xf5, 0x21, 0x00


	//----- nvinfo : EIATTR_KPARAM_INFO
	.align		4
.L_19:
        /*0038*/ 	.byte	0x04, 0x17
        /*003a*/ 	.short	(.L_21 - .L_20)
.L_20:
        /*003c*/ 	.word	0x00000000
        /*0040*/ 	.short	0x0000
        /*0042*/ 	.short	0x0000
        /*0044*/ 	.byte	0x00, 0xf5, 0x21, 0x00


	//----- nvinfo : EIATTR_SPARSE_MMA_MASK
	.align		4
.L_21:
        /*0048*/ 	.byte	0x03, 0x50
        /*004a*/ 	.short	0x0000


	//----- nvinfo : EIATTR_WMMA_USED
	.align		4
        /*004c*/ 	.byte	0x01, 0x2b
	.zero		2


	//----- nvinfo : EIATTR_MAXREG_COUNT
	.align		4
        /*0050*/ 	.byte	0x03, 0x1b
        /*0052*/ 	.short	0x00ff


	//----- nvinfo : EIATTR_MERCURY_ISA_VERSION
	.align		4
        /*0054*/ 	.byte	0x03, 0x5f
        /*0056*/ 	.short	0x0101


	//----- nvinfo : EIATTR_VRC_CTA_INIT_COUNT
	.align		4
        /*0058*/ 	.byte	0x02, 0x4a
	.zero		1
	.zero		1


	//----- nvinfo : EIATTR_EXIT_INSTR_OFFSETS
	.align		4
        /*005c*/ 	.byte	0x04, 0x1c
        /*005e*/ 	.short	(.L_23 - .L_22)


	//   ....[0]....
.L_22:
        /*0060*/ 	.word	0x00000d20


	//----- nvinfo : EIATTR_CBANK_PARAM_SIZE
	.align		4
.L_23:
        /*0064*/ 	.byte	0x03, 0x19
        /*0066*/ 	.short	0x001c


	//----- nvinfo : EIATTR_PARAM_CBANK
	.align		4
        /*0068*/ 	.byte	0x04, 0x0a
        /*006a*/ 	.short	(.L_25 - .L_24)
	.align		4
.L_24:
        /*006c*/ 	.word	index@(.nv.constant0._Z17tensorcore_matmulP6__halfS0_Pfi)
        /*0070*/ 	.short	0x0380
        /*0072*/ 	.short	0x001c


	//----- nvinfo : EIATTR_SW_WAR
	.align		4
.L_25:
        /*0074*/ 	.byte	0x04, 0x36
        /*0076*/ 	.short	(.L_27 - .L_26)
.L_26:
        /*0078*/ 	.word	0x00000008
.L_27:


//--------------------- .nv.info._Z12naive_matmulPfS_S_i --------------------------
	.section	.nv.info._Z12naive_matmulPfS_S_i,"",@"SHT_CUDA_INFO"
	.sectionflags	@""
	.align	4


	//----- nvinfo : EIATTR_CUDA_API_VERSION
	.align		4
        /*0000*/ 	.byte	0x04, 0x37
        /*0002*/ 	.short	(.L_29 - .L_28)
.L_28:
        /*0004*/ 	.word	0x00000082


	//----- nvinfo : EIATTR_KPARAM_INFO
	.align		4
.L_29:
        /*0008*/ 	.byte	0x04, 0x17
        /*000a*/ 	.short	(.L_31 - .L_30)
.L_30:
        /*000c*/ 	.word	0x00000000
        /*0010*/ 	.short	0x0003
        /*0012*/ 	.short	0x0018
        /*0014*/ 	.byte	0x00, 0xf0, 0x11, 0x00


	//----- nvinfo : EIATTR_KPARAM_INFO
	.align		4
.L_31:
        /*0018*/ 	.byte	0x04, 0x17
        /*001a*/ 	.short	(.L_33 - .L_32)
.L_32:
        /*001c*/ 	.word	0x00000000
        /*0020*/ 	.short	0x0002
        /*0022*/ 	.short	0x0010
        /*0024*/ 	.byte	0x00, 0xf5, 0x21, 0x00


	//----- nvinfo : EIATTR_KPARAM_INFO
	.align		4
.L_33:
        /*0028*/ 	.byte	0x04, 0x17
        /*002a*/ 	.short	(.L_35 - .L_34)
.L_34:
        /*002c*/ 	.word	0x00000000
        /*0030*/ 	.short	0x0001
        /*0032*/ 	.short	0x0008
        /*0034*/ 	.byte	0x00, 0xf5, 0x21, 0x00


	//----- nvinfo : EIATTR_KPARAM_INFO
	.align		4
.L_35:
        /*0038*/ 	.byte	0x04, 0x17
        /*003a*/ 	.short	(.L_37 - .L_36)
.L_36:
        /*003c*/ 	.word	0x00000000
        /*0040*/ 	.short	0x0000
        /*0042*/ 	.short	0x0000
        /*0044*/ 	.byte	0x00, 0xf5, 0x21, 0x00


	//----- nvinfo : EIATTR_SPARSE_MMA_MASK
	.align		4
.L_37:
        /*0048*/ 	.byte	0x03, 0x50
        /*004a*/ 	.short	0x0000


	//----- nvinfo : EIATTR_MAXREG_COUNT
	.align		4
        /*004c*/ 	.byte	0x03, 0x1b
        /*004e*/ 	.short	0x00ff


	//----- nvinfo : EIATTR_MERCURY_ISA_VERSION
	.align		4
        /*0050*/ 	.byte	0x03, 0x5f
        /*0052*/ 	.short	0x0101


	//----- nvinfo : EIATTR_VRC_CTA_INIT_COUNT
	.align		4
        /*0054*/ 	.byte	0x02, 0x4a
	.zero		1
	.zero		1


	//----- nvinfo : EIATTR_EXIT_INSTR_OFFSETS
	.align		4
        /*0058*/ 	.byte	0x04, 0x1c
        /*005a*/ 	.short	(.L_39 - .L_38)


	//   ....[0]....
.L_38:
        /*005c*/ 	.word	0x000000c0


	//   ....[1]....
        /*0060*/ 	.word	0x00000a90


	//----- nvinfo : EIATTR_CBANK_PARAM_SIZE
	.align		4
.L_39:
        /*0064*/ 	.byte	0x03, 0x19
        /*0066*/ 	.short	0x001c


	//----- nvinfo : EIATTR_PARAM_CBANK
	.align		4
        /*0068*/ 	.byte	0x04, 0x0a
        /*006a*/ 	.short	(.L_41 - .L_40)
	.align		4
.L_40:
        /*006c*/ 	.word	index@(.nv.constant0._Z12naive_matmulPfS_S_i)
        /*0070*/ 	.short	0x0380
        /*0072*/ 	.short	0x001c


	//----- nvinfo : EIATTR_SW_WAR
	.align		4
.L_41:
        /*0074*/ 	.byte	0x04, 0x36
        /*0076*/ 	.short	(.L_43 - .L_42)
.L_42:
        /*0078*/ 	.word	0x00000008
.L_43:


//--------------------- .nv.callgraph             --------------------------
	.section	.nv.callgraph,"",@"SHT_CUDA_CALLGRAPH"
	.align	4
	.sectionentsize	8
	.align		4
        /*0000*/ 	.word	0x00000000
	.align		4
        /*0004*/ 	.word	0xffffffff
	.align		4
        /*0008*/ 	.word	0x00000000
	.align		4
        /*000c*/ 	.word	0xfffffffe
	.align		4
        /*0010*/ 	.word	0x00000000
	.align		4
        /*0014*/ 	.word	0xfffffffd
	.align		4
        /*0018*/ 	.word	0x00000000
	.align		4
        /*001c*/ 	.word	0xfffffffc


//--------------------- .text._Z17tensorcore_matmulP6__halfS0_Pfi --------------------------
	.section	.text._Z17tensorcore_matmulP6__halfS0_Pfi,"ax",@progbits
	.align	128
        .global         _Z17tensorcore_matmulP6__halfS0_Pfi
        .type           _Z17tensorcore_matmulP6__halfS0_Pfi,@function
        .size           _Z17tensorcore_matmulP6__halfS0_Pfi,(.L_x_10 - _Z17tensorcore_matmulP6__halfS0_Pfi)
        .other          _Z17tensorcore_matmulP6__halfS0_Pfi,@"STO_CUDA_ENTRY STV_DEFAULT"
_Z17tensorcore_matmulP6__halfS0_Pfi:
.text._Z17tensorcore_matmulP6__halfS0_Pfi:
[----:B------:R-:W-:Y:S01]  /*0000*/  LDC R1, c[0x0][0x37c] ;  /* 0x0000df00ff017b82 */ /* 0x000fe20000000800 */
[----:B------:R-:W0:Y:S07]  /*0010*/  LDCU UR15, c[0x0][0x398] ;  /* 0x00007300ff0f77ac */ /* 0x000e2e0008000800 */
[----:B------:R-:W1:Y:S01]  /*0020*/  S2UR UR6, SR_CTAID.X ;  /* 0x00000000000679c3 */ /* 0x000e620000002500 */
[----:B------:R-:W-:Y:S02]  /*0030*/  CS2R R10, SRZ ;  /* 0x00000000000a7805 */ /* 0x000fe4000001ff00 */
[----:B------:R-:W-:-:S02]  /*0040*/  CS2R R8, SRZ ;  /* 0x0000000000087805 */ /* 0x000fc4000001ff00 */
[----:B------:R-:W-:Y:S02]  /*0050*/  CS2R R6, SRZ ;  /* 0x0000000000067805 */ /* 0x000fe4000001ff00 */
[----:B------:R-:W-:Y:S01]  /*0060*/  CS2R R4, SRZ ;  /* 0x0000000000047805 */ /* 0x000fe2000001ff00 */
[----:B------:R-:W2:Y:S01]  /*0070*/  LDCU.64 UR12, c[0x0][0x358] ;  /* 0x00006b00ff0c77ac */ /* 0x000ea20008000a00 */
[----:B------:R-:W3:Y:S01]  /*0080*/  S2UR UR9, SR_CTAID.Y ;  /* 0x00000000000979c3 */ /* 0x000ee20000002600 */
[----:B0-----:R-:W-:Y:S02]  /*0090*/  UISETP.GE.AND UP0, UPT, UR15, 0x1, UPT ;  /* 0x000000010f00788c */ /* 0x001fe4000bf06270 */
[----:B-1----:R-:W-:-:S07]  /*00a0*/  USHF.L.U32 UR6, UR6, 0x1, URZ ;  /* 0x0000000106067899 */ /* 0x002fce00080006ff */
[----:B------:R-:W-:Y:S05]  /*00b0*/  BRA.U !UP0, `(.L_x_0) ;  /* 0x0000000908c07547 */ /* 0x000fea000b800000 */
[----:B------:R-:W-:Y:S01]  /*00c0*/  UISETP.GE.U32.AND UP1, UPT, UR15, 0x31, UPT ;  /* 0x000000310f00788c */ /* 0x000fe2000bf26070 */
[----:B------:R-:W-:Y:S01]  /*00d0*/  IMAD.MOV.U32 R11, RZ, RZ, RZ ;  /* 0x000000ffff0b7224 */ /* 0x000fe200078e00ff */
[----:B------:R-:W-:Y:S02]  /*00e0*/  UIADD3 UR4, UPT, UPT, UR15, -0x1, URZ ;  /* 0xffffffff0f047890 */ /* 0x000fe4000fffe0ff */
[----:B------:R-:W-:Y:S02]  /*00f0*/  UIADD3 UR5, UPT, UPT, UR15, -0x1, URZ ;  /* 0xffffffff0f057890 */ /* 0x000fe4000fffe0ff */
[----:B------:R-:W-:Y:S02]  /*0100*/  ULEA.HI UR4, UR4, 0x1, URZ, 0x1c ;  /* 0x0000000104047891 */ /* 0x000fe4000f8fe0ff */
[----:B------:R-:W-:Y:S02]  /*0110*/  ULEA.HI UR5, UR5, 0x1, URZ, 0x1c ;  /* 0x0000000105057891 */ /* 0x000fe4000f8fe0ff */
[----:B------:R-:W-:-:S03]  /*0120*/  ULOP3.LUT UR17, UR4, 0x3, URZ, 0xc0, !UPT ;  /* 0x0000000304117892 */ /* 0x000fc6000f8ec0ff */
[----:B------:R-:W-:Y:S01]  /*0130*/  UMOV UR4, URZ ;  /* 0x000000ff00047c82 */ /* 0x000fe20008000000 */
[----:B------:R-:W-:Y:S01]  /*0140*/  UISETP.NE.AND UP0, UPT, UR17, URZ, UPT ;  /* 0x000000ff1100728c */ /* 0x000fe2000bf05270 */
[----:B------:R-:W-:Y:S10]  /*0150*/  BRA.U !UP1, `(.L_x_1) ;  /* 0x0000000509e87547 */ /* 0x000ff4000b800000 */
[----:B------:R-:W0:Y:S01]  /*0160*/  S2R R5, SR_LANEID ;  /* 0x0000000000057919 */ /* 0x000e220000000000 */
[----:B------:R-:W1:Y:S01]  /*0170*/  LDCU.64 UR18, c[0x0][0x380] ;  /* 0x00007000ff1277ac */ /* 0x000e620008000a00 */
[----:B------:R-:W-:Y:S01]  /*0180*/  IMAD.MOV.U32 R3, RZ, RZ, RZ ;  /* 0x000000ffff037224 */ /* 0x000fe200078e00ff */
[----:B------:R-:W-:Y:S02]  /*0190*/  CS2R R10, SRZ ;  /* 0x00000000000a7805 */ /* 0x000fe4000001ff00 */
[----:B------:R-:W-:Y:S01]  /*01a0*/  CS2R R8, SRZ ;  /* 0x0000000000087805 */ /* 0x000fe2000001ff00 */
[----:B------:R-:W-:Y:S01]  /*01b0*/  USHF.R.U32.HI UR7, URZ, 0x1, UR15 ;  /* 0x00000001ff077899 */ /* 0x000fe2000801160f */
[----:B------:R-:W-:Y:S01]  /*01c0*/  CS2R R6, SRZ ;  /* 0x0000000000067805 */ /* 0x000fe2000001ff00 */
[----:B---3--:R-:W-:Y:S02]  /*01d0*/  USHF.L.U32 UR4, UR9, 0x1, URZ ;  /* 0x0000000109047899 */ /* 0x008fe400080006ff */
[----:B------:R-:W-:-:S02]  /*01e0*/  ULOP3.LUT UR8, UR5, 0x1ffffffc, URZ, 0xc0, !UPT ;  /* 0x1ffffffc05087892 */ /* 0x000fc4000f8ec0ff */
[----:B------:R-:W-:Y:S02]  /*01f0*/  UIMAD UR20, UR15, 0x30, URZ ;  /* 0x000000300f1478a4 */ /* 0x000fe4000f8e02ff */
[----:B------:R-:W-:Y:S02]  /*0200*/  USHF.L.U32 UR21, UR15, 0x5, URZ ;  /* 0x000000050f157899 */ /* 0x000fe400080006ff */
[----:B------:R-:W-:Y:S01]  /*0210*/  USHF.L.U32 UR22, UR15, 0x4, URZ ;  /* 0x000000040f167899 */ /* 0x000fe200080006ff */
[----:B------:R-:W3:Y:S01]  /*0220*/  LDCU.64 UR28, c[0x0][0x388] ;  /* 0x00007100ff1c77ac */ /* 0x000ee20008000a00 */
[----:B------:R-:W-:Y:S01]  /*0230*/  UIADD3 UR8, UPT, UPT, -UR8, URZ, URZ ;  /* 0x000000ff08087290 */ /* 0x000fe2000fffe1ff */
[----:B0-----:R-:W-:Y:S02]  /*0240*/  LOP3.LUT R2, R5, 0x3, RZ, 0xc0, !PT ;  /* 0x0000000305027812 */ /* 0x001fe400078ec0ff */
[----:B------:R-:W-:-:S05]  /*0250*/  SHF.R.U32.HI R5, RZ, 0x2, R5 ;  /* 0x00000002ff057819 */ /* 0x000fca0000011605 */
[----:B------:R-:W-:Y:S01]  /*0260*/  IMAD.WIDE.U32 R2, R5, UR7, R2 ;  /* 0x0000000705027c25 */ /* 0x000fe2000f8e0002 */
[----:B------:R-:W-:Y:S01]  /*0270*/  UIMAD UR7, UR4, UR15, URZ ;  /* 0x0000000f040772a4 */ /* 0x000fe2000f8e02ff */
[----:B------:R-:W-:-:S03]  /*0280*/  CS2R R4, SRZ ;  /* 0x0000000000047805 */ /* 0x000fc6000001ff00 */
[----:B-1----:R-:W-:Y:S01]  /*0290*/  UIMAD.WIDE.U32 UR4, UR7, 0x2, UR18 ;  /* 0x00000002070478a5 */ /* 0x002fe2000f8e0012 */
[C---:B------:R-:W-:Y:S01]  /*02a0*/  SHF.L.U64.HI R0, R2.reuse, 0x2, R3 ;  /* 0x0000000202007819 */ /* 0x040fe20000010203 */
[----:B------:R-:W-:Y:S02]  /*02b0*/  IMAD.SHL.U32 R2, R2, 0x4, RZ ;  /* 0x0000000402027824 */ /* 0x000fe400078e00ff */
[----:B------:R-:W-:-:S03]  /*02c0*/  UIADD3 UR26, UP1, UPT, UR4, 0x40, URZ ;  /* 0x00000040041a7890 */ /* 0x000fc6000ff3e0ff */
[----:B------:R-:W-:Y:S01]  /*02d0*/  UMOV UR4, URZ ;  /* 0x000000ff00047c82 */ /* 0x000fe20008000000 */
[----:B------:R-:W-:-:S03]  /*02e0*/  UIADD3.X UR14, UPT, UPT, URZ, UR5, URZ, UP1, !UPT ;  /* 0x00000005ff0e7290 */ /* 0x000fc60008ffe4ff */
[----:B---3--:R-:W-:-:S09]  /*02f0*/  UMOV UR5, URZ ;  /* 0x000000ff00057c82 */ /* 0x008fd20008000000 */
.L_x_2:
[----:B------:R-:W-:Y:S01]  /*0300*/  USHF.R.S32.HI UR16, URZ, 0x1f, UR6 ;  /* 0x0000001fff107899 */ /* 0x000fe20008011406 */
[----:B------:R-:W-:Y:S01]  /*0310*/  IMAD.U32 R23, RZ, RZ, UR15 ;  /* 0x0000000fff177e24 */ /* 0x000fe2000f8e00ff */
[----:B------:R-:W-:Y:S02]  /*0320*/  UIMAD.WIDE.U32 UR24, UR7, 0x2, UR18 ;  /* 0x00000002071878a5 */ /* 0x000fe4000f8e0012 */
[----:B------:R-:W-:-:S04]  /*0330*/  UIADD3 UR10, UP1, UPT, UR6, UR5, URZ ;  /* 0x00000005060a7290 */ /* 0x000fc8000ff3e0ff */
[----:B------:R-:W-:Y:S01]  /*0340*/  UIADD3.X UR11, UPT, UPT, URZ, UR16, URZ, UP1, !UPT ;  /* 0x00000010ff0b7290 */ /* 0x000fe20008ffe4ff */
[----:B------:R-:W-:Y:S01]  /*0350*/  IADD3 R18, P0, PT, R2, UR24, RZ ;  /* 0x0000001802127c10 */ /* 0x000fe2000ff1e0ff */
[----:B------:R-:W-:-:S03]  /*0360*/  ULEA UR23, UP1, UR10, UR28, 0x1 ;  /* 0x0000001c0a177291 */ /* 0x000fc6000f8208ff */
[----:B------:R-:W-:Y:S01]  /*0370*/  IADD3.X R19, PT, PT, R0, UR25, RZ, P0, !PT ;  /* 0x0000001900137c10 */ /* 0x000fe200087fe4ff */
[----:B------:R-:W-:Y:S02]  /*0380*/  ULEA.HI.X UR10, UR10, UR29, UR11, 0x1, UP1 ;  /* 0x0000001d0a0a7291 */ /* 0x000fe400088f0c0b */
[----:B------:R-:W-:Y:S01]  /*0390*/  IADD3 R24, P0, PT, R2, UR23, RZ ;  /* 0x0000001702187c10 */ /* 0x000fe2000ff1e0ff */
[----:B------:R-:W-:Y:S01]  /*03a0*/  IMAD.WIDE.U32 R22, R23, 0x10, R18 ;  /* 0x0000001017167825 */ /* 0x000fe200078e0012 */
[----:B--2---:R-:W2:Y:S02]  /*03b0*/  LDG.E R12, desc[UR12][R18.64] ;  /* 0x0000000c120c7981 */ /* 0x004ea4000c1e1900 */
[----:B------:R-:W-:Y:S01]  /*03c0*/  IADD3.X R25, PT, PT, R0, UR10, RZ, P0, !PT ;  /* 0x0000000a00197c10 */ /* 0x000fe200087fe4ff */
[----:B------:R-:W-:Y:S01]  /*03d0*/  IMAD.U32 R3, RZ, RZ, UR15 ;  /* 0x0000000fff037e24 */ /* 0x000fe2000f8e00ff */
[----:B------:R0:W2:Y:S04]  /*03e0*/  LDG.E R14, desc[UR12][R18.64+0x10] ;  /* 0x0000100c120e7981 */ /* 0x0000a8000c1e1900 */
[----:B------:R-:W2:Y:S04]  /*03f0*/  LDG.E R13, desc[UR12][R22.64] ;  /* 0x0000000c160d7981 */ /* 0x000ea8000c1e1900 */
[----:B------:R-:W2:Y:S04]  /*0400*/  LDG.E R15, desc[UR12][R22.64+0x10] ;  /* 0x0000100c160f7981 */ /* 0x000ea8000c1e1900 */
[----:B------:R-:W2:Y:S04]  /*0410*/  LDG.E R16, desc[UR12][R24.64] ;  /* 0x0000000c18107981 */ /* 0x000ea8000c1e1900 */
[----:B------:R1:W2:Y:S01]  /*0420*/  LDG.E R17, desc[UR12][R24.64+0x10] ;  /* 0x0000100c18117981 */ /* 0x0002a2000c1e1900 */
[----:B0-----:R-:W-:-:S05]  /*0430*/  IMAD.WIDE.U32 R18, R3, 0x10, R24 ;  /* 0x0000001003127825 */ /* 0x001fca00078e0018 */
[----:B------:R-:W3:Y:S04]  /*0440*/  LDG.E R20, desc[UR12][R18.64] ;  /* 0x0000000c12147981 */ /* 0x000ee8000c1e1900 */
[----:B------:R-:W3:Y:S01]  /*0450*/  LDG.E R21, desc[UR12][R18.64+0x10] ;  /* 0x0000100c12157981 */ /* 0x000ee2000c1e1900 */
[----:B------:R-:W-:Y:S01]  /*0460*/  UIADD3 UR10, UP1, UPT, UR6, UR22, URZ ;  /* 0x00000016060a7290 */ /* 0x000fe2000ff3e0ff */
[----:B------:R-:W-:-:S03]  /*0470*/  IADD3 R26, P0, PT, R2, UR26, RZ ;  /* 0x0000001a021a7c10 */ /* 0x000fc6000ff1e0ff */
[----:B------:R-:W-:Y:S02]  /*0480*/  UIADD3.X UR11, UPT, UPT, URZ, UR16, URZ, UP1, !UPT ;  /* 0x00000010ff0b7290 */ /* 0x000fe40008ffe4ff */
[----:B------:R-:W-:Y:S01]  /*0490*/  ULEA UR23, UP1, UR10, UR28, 0x1 ;  /* 0x0000001c0a177291 */ /* 0x000fe2000f8208ff */
[----:B------:R-:W-:Y:S01]  /*04a0*/  IADD3.X R27, PT, PT, R0, UR14, RZ, P0, !PT ;  /* 0x0000000e001b7c10 */ /* 0x000fe200087fe4ff */
[----:B------:R-:W-:Y:S02]  /*04b0*/  IMAD.U32 R29, RZ, RZ, UR15 ;  /* 0x0000000fff1d7e24 */ /* 0x000fe4000f8e00ff */
[----:B------:R-:W-:Y:S02]  /*04c0*/  ULEA.HI.X UR10, UR10, UR29, UR11, 0x1, UP1 ;  /* 0x0000001d0a0a7291 */ /* 0x000fe400088f0c0b */
[----:B-1----:R-:W-:Y:S01]  /*04d0*/  IADD3 R24, P0, PT, R2, UR23, RZ ;  /* 0x0000001702187c10 */ /* 0x002fe2000ff1e0ff */
[----:B------:R-:W-:Y:S01]  /*04e0*/  IMAD.WIDE.U32 R28, R29, 0x10, R26 ;  /* 0x000000101d1c7825 */ /* 0x000fe200078e001a */
[----:B------:R-:W4:Y:S02]  /*04f0*/  LDG.E R18, desc[UR12][R26.64+-0x10] ;  /* 0xfffff00c1a127981 */ /* 0x000f24000c1e1900 */
[----:B------:R-:W-:-:S02]  /*0500*/  IADD3.X R25, PT, PT, R0, UR10, RZ, P0, !PT ;  /* 0x0000000a00197c10 */ /* 0x000fc400087fe4ff */
[----:B------:R-:W4:Y:S04]  /*0510*/  LDG.E R19, desc[UR12][R28.64+-0x10] ;  /* 0xfffff00c1c137981 */ /* 0x000f28000c1e1900 */
[----:B------:R-:W4:Y:S04]  /*0520*/  LDG.E R22, desc[UR12][R24.64] ;  /* 0x0000000c18167981 */ /* 0x000f28000c1e1900 */
[----:B------:R0:W4:Y:S02]  /*0530*/  LDG.E R23, desc[UR12][R24.64+0x10] ;  /* 0x0000100c18177981 */ /* 0x000124000c1e1900 */
[----:B0-----:R-:W-:Y:S01]  /*0540*/  IMAD.WIDE.U32 R24, R3, 0x10, R24 ;  /* 0x0000001003187825 */ /* 0x001fe200078e0018 */
[C---:B--2---:R-:W-:Y:S01]  /*0550*/  HMMA.16816.F32 R4, R12.reuse, R16, R4 ;  /* 0x000000100c04723c */ /* 0x044fe20000001804 */
[----:B------:R-:W4:Y:S04]  /*0560*/  LDG.E R17, desc[UR12][R28.64+-0x20] ;  /* 0xffffe00c1c117981 */ /* 0x000f28000c1e1900 */
[----:B------:R-:W4:Y:S03]  /*0570*/  LDG.E R16, desc[UR12][R26.64+-0x20] ;  /* 0xffffe00c1a107981 */ /* 0x000f26000c1e1900 */
[----:B---3--:R-:W-:Y:S01]  /*0580*/  HMMA.16816.F32 R8, R12, R20, R8 ;  /* 0x000000140c08723c */ /* 0x008fe20000001808 */
[----:B------:R-:W2:Y:S04]  /*0590*/  LDG.E R12, desc[UR12][R24.64] ;  /* 0x0000000c180c7981 */ /* 0x000ea8000c1e1900 */
[----:B------:R-:W2:Y:S01]  /*05a0*/  LDG.E R13, desc[UR12][R24.64+0x10] ;  /* 0x0000100c180d7981 */ /* 0x000ea2000c1e1900 */
[----:B------:R-:W-:Y:S01]  /*05b0*/  UIADD3 UR10, UP1, UPT, UR6, UR21, URZ ;  /* 0x00000015060a7290 */ /* 0x000fe2000ff3e0ff */
[----:B------:R-:W-:-:S03]  /*05c0*/  IADD3 R14, P0, PT, R2, UR26, RZ ;  /* 0x0000001a020e7c10 */ /* 0x000fc6000ff1e0ff */
[----:B------:R-:W-:Y:S02]  /*05d0*/  UIADD3.X UR11, UPT, UPT, URZ, UR16, URZ, UP1, !UPT ;  /* 0x00000010ff0b7290 */ /* 0x000fe40008ffe4ff */
[----:B------:R-:W-:Y:S01]  /*05e0*/  ULEA UR23, UP1, UR10, UR28, 0x1 ;  /* 0x0000001c0a177291 */ /* 0x000fe2000f8208ff */
[----:B------:R-:W-:-:S03]  /*05f0*/  IADD3.X R15, PT, PT, R0, UR14, RZ, P0, !PT ;  /* 0x0000000e000f7c10 */ /* 0x000fc600087fe4ff */
[----:B------:R-:W-:Y:S02]  /*0600*/  ULEA.HI.X UR10, UR10, UR29, UR11, 0x1, UP1 ;  /* 0x0000001d0a0a7291 */ /* 0x000fe400088f0c0b */
[----:B------:R-:W-:-:S04]  /*0610*/  IADD3 R20, P0, PT, R2, UR23, RZ ;  /* 0x0000001702147c10 */ /* 0x000fc8000ff1e0ff */
[----:B------:R-:W-:Y:S01]  /*0620*/  IADD3.X R21, PT, PT, R0, UR10, RZ, P0, !PT ;  /* 0x0000000a00157c10 */ /* 0x000fe200087fe4ff */
[----:B----4-:R-:W-:Y:S01]  /*0630*/  HMMA.16816.F32 R4, R16, R22, R4 ;  /* 0x000000161004723c */ /* 0x010fe20000001804 */
[----:B------:R-:W-:-:S04]  /*0640*/  IMAD.U32 R23, RZ, RZ, UR15 ;  /* 0x0000000fff177e24 */ /* 0x000fc8000f8e00ff */
[----:B------:R-:W-:Y:S02]  /*0650*/  IMAD.WIDE.U32 R22, R23, 0x10, R14 ;  /* 0x0000001017167825 */ /* 0x000fe400078e000e */
[----:B------:R-:W3:Y:S01]  /*0660*/  LDG.E R14, desc[UR12][R26.64+0x10] ;  /* 0x0000100c1a0e7981 */ /* 0x000ee2000c1e1900 */
[----:B--2---:R-:W-:Y:S03]  /*0670*/  HMMA.16816.F32 R8, R16, R12, R8 ;  /* 0x0000000c1008723c */ /* 0x004fe60000001808 */
[----:B------:R-:W3:Y:S04]  /*0680*/  LDG.E R12, desc[UR12][R26.64] ;  /* 0x0000000c1a0c7981 */ /* 0x000ee8000c1e1900 */
[----:B------:R-:W3:Y:S04]  /*0690*/  LDG.E R13, desc[UR12][R22.64] ;  /* 0x0000000c160d7981 */ /* 0x000ee8000c1e1900 */
[----:B------:R-:W3:Y:S04]  /*06a0*/  LDG.E R15, desc[UR12][R22.64+0x10] ;  /* 0x0000100c160f7981 */ /* 0x000ee8000c1e1900 */
[----:B------:R-:W3:Y:S04]  /*06b0*/  LDG.E R18, desc[UR12][R20.64] ;  /* 0x0000000c14127981 */ /* 0x000ee8000c1e1900 */
[----:B------:R-:W3:Y:S01]  /*06c0*/  LDG.E R19, desc[UR12][R20.64+0x10] ;  /* 0x0000100c14137981 */ /* 0x000ee2000c1e1900 */
[----:B------:R-:W-:Y:S01]  /*06d0*/  IMAD.U32 R29, RZ, RZ, UR15 ;  /* 0x0000000fff1d7e24 */ /* 0x000fe2000f8e00ff */
[----:B------:R-:W-:-:S03]  /*06e0*/  UIADD3 UR10, UP1, UPT, UR6, UR20, URZ ;  /* 0x00000014060a7290 */ /* 0x000fc6000ff3e0ff */
[----:B------:R-:W-:Y:S01]  /*06f0*/  IMAD.WIDE.U32 R28, R29, 0x10, R20 ;  /* 0x000000101d1c7825 */ /* 0x000fe200078e0014 */
[----:B------:R-:W-:Y:S02]  /*0700*/  UIADD3.X UR11, UPT, UPT, URZ, UR16, URZ, UP1, !UPT ;  /* 0x00000010ff0b7290 */ /* 0x000fe40008ffe4ff */
[----:B------:R-:W-:Y:S02]  /*0710*/  ULEA UR16, UP1, UR10, UR28, 0x1 ;  /* 0x0000001c0a107291 */ /* 0x000fe4000f8208ff */
[----:B------:R-:W2:Y:S04]  /*0720*/  LDG.E R24, desc[UR12][R28.64] ;  /* 0x0000000c1c187981 */ /* 0x000ea8000c1e1900 */
[----:B------:R0:W2:Y:S01]  /*0730*/  LDG.E R25, desc[UR12][R28.64+0x10] ;  /* 0x0000100c1c197981 */ /* 0x0000a2000c1e1900 */
[----:B------:R-:W-:Y:S01]  /*0740*/  ULEA.HI.X UR10, UR10, UR29, UR11, 0x1, UP1 ;  /* 0x0000001d0a0a7291 */ /* 0x000fe200088f0c0b */
[----:B------:R-:W-:-:S05]  /*0750*/  IADD3 R16, P0, PT, R2, UR16, RZ ;  /* 0x0000001002107c10 */ /* 0x000fca000ff1e0ff */
[----:B------:R-:W-:-:S03]  /*0760*/  IADD3.X R17, PT, PT, R0, UR10, RZ, P0, !PT ;  /* 0x0000000a00117c10 */ /* 0x000fc600087fe4ff */
[----:B0-----:R-:W-:Y:S02]  /*0770*/  IMAD.WIDE.U32 R28, R3, 0x10, R16 ;  /* 0x00000010031c7825 */ /* 0x001fe400078e0010 */
[----:B------:R-:W4:Y:S04]  /*0780*/  LDG.E R20, desc[UR12][R16.64] ;  /* 0x0000000c10147981 */ /* 0x000f28000c1e1900 */
[----:B------:R-:W4:Y:S04]  /*0790*/  LDG.E R21, desc[UR12][R16.64+0x10] ;  /* 0x0000100c10157981 */ /* 0x000f28000c1e1900 */
[----:B------:R-:W4:Y:S04]  /*07a0*/  LDG.E R17, desc[UR12][R22.64+0x20] ;  /* 0x0000200c16117981 */ /* 0x000f28000c1e1900 */
[----:B------:R-:W4:Y:S01]  /*07b0*/  LDG.E R16, desc[UR12][R26.64+0x20] ;  /* 0x0000200c1a107981 */ /* 0x000f22000c1e1900 */
[C---:B---3--:R-:W-:Y:S03]  /*07c0*/  HMMA.16816.F32 R4, R12.reuse, R18, R4 ;  /* 0x000000120c04723c */ /* 0x048fe60000001804 */
[----:B------:R-:W4:Y:S04]  /*07d0*/  LDG.E R19, desc[UR12][R22.64+0x30] ;  /* 0x0000300c16137981 */ /* 0x000f28000c1e1900 */
[----:B------:R-:W4:Y:S04]  /*07e0*/  LDG.E R18, desc[UR12][R26.64+0x30] ;  /* 0x0000300c1a127981 */ /* 0x000f28000c1e1900 */
[----:B------:R-:W3:Y:S04]  /*07f0*/  LDG.E R22, desc[UR12][R28.64] ;  /* 0x0000000c1c167981 */ /* 0x000ee8000c1e1900 */
[----:B------:R-:W3:Y:S01]  /*0800*/  LDG.E R23, desc[UR12][R28.64+0x10] ;  /* 0x0000100c1c177981 */ /* 0x000ee2000c1e1900 */
[----:B--2---:R-:W-:Y:S01]  /*0810*/  HMMA.16816.F32 R8, R12, R24, R8 ;  /* 0x000000180c08723c */ /* 0x004fe20000001808 */
[----:B------:R-:W-:-:S02]  /*0820*/  UIADD3 UR26, UP1, UPT, UR26, 0x80, URZ ;  /* 0x000000801a1a7890 */ /* 0x000fc4000ff3e0ff */
[----:B------:R-:W-:Y:S02]  /*0830*/  UIADD3 UR8, UPT, UPT, UR8, 0x4, URZ ;  /* 0x0000000408087890 */ /* 0x000fe4000fffe0ff */
[----:B------:R-:W-:Y:S02]  /*0840*/  UIADD3.X UR14, UPT, UPT, URZ, UR14, URZ, UP1, !UPT ;  /* 0x0000000eff0e7290 */ /* 0x000fe40008ffe4ff */
[----:B------:R-:W-:Y:S02]  /*0850*/  UISETP.NE.AND UP1, UPT, UR8, URZ, UPT ;  /* 0x000000ff0800728c */ /* 0x000fe4000bf25270 */
[----:B------:R-:W-:Y:S02]  /*0860*/  UIADD3 UR4, UPT, UPT, UR4, 0x40, URZ ;  /* 0x0000004004047890 */ /* 0x000fe4000fffe0ff */
[----:B------:R-:W-:Y:S02]  /*0870*/  UIADD3 UR7, UPT, UPT, UR7, 0x40, URZ ;  /* 0x0000004007077890 */ /* 0x000fe4000fffe0ff */
[----:B------:R-:W-:-:S02]  /*0880*/  ULEA UR20, UR15, UR20, 0x6 ;  /* 0x000000140f147291 */ /* 0x000fc4000f8e30ff */
[----:B------:R-:W-:Y:S02]  /*0890*/  ULEA UR21, UR15, UR21, 0x6 ;  /* 0x000000150f157291 */ /* 0x000fe4000f8e30ff */
[----:B------:R-:W-:Y:S02]  /*08a0*/  ULEA UR22, UR15, UR22, 0x6 ;  /* 0x000000160f167291 */ /* 0x000fe4000f8e30ff */
[----:B------:R-:W-:Y:S01]  /*08b0*/  ULEA UR5, UR15, UR5, 0x6 ;  /* 0x000000050f057291 */ /* 0x000fe2000f8e30ff */
[C---:B----4-:R-:W-:Y:S08]  /*08c0*/  HMMA.16816.F32 R4, R16.reuse, R20, R4 ;  /* 0x000000141004723c */ /* 0x050ff00000001804 */
[----:B---3--:R-:W-:Y:S01]  /*08d0*/  HMMA.16816.F32 R8, R16, R22, R8 ;  /* 0x000000161008723c */ /* 0x008fe20000001808 */
[----:B------:R-:W-:-:S04]  /*08e0*/  NOP ;  /* 0x0000000000007918 */ /* 0x000fc80000000000 */
[----:B------:R-:W-:-:S15]  /*08f0*/  BRA.U UP1, `(.L_x_2) ;  /* 0xfffffff901807547 */ /* 0x000fde000b83ffff */
.L_x_1:
[----:B------:R-:W-:Y:S05]  /*0900*/  BRA.U !UP0, `(.L_x_0) ;  /* 0x0000000108ac7547 */ /* 0x000fea000b800000 */
[----:B------:R-:W0:Y:S01]  /*0910*/  S2R R0, SR_LANEID ;  /* 0x0000000000007919 */ /* 0x000e220000000000 */
[----:B------:R-:W-:Y:S01]  /*0920*/  USHF.R.U32.HI UR8, URZ, 0x1, UR15 ;  /* 0x00000001ff087899 */ /* 0x000fe2000801160f */
[----:B------:R-:W-:Y:S01]  /*0930*/  IMAD.MOV.U32 R3, RZ, RZ, RZ ;  /* 0x000000ffff037224 */ /* 0x000fe200078e00ff */
[----:B---3--:R-:W-:Y:S02]  /*0940*/  UIMAD UR5, UR9, UR15, URZ ;  /* 0x0000000f090572a4 */ /* 0x008fe4000f8e02ff */
[----:B------:R-:W-:Y:S01]  /*0950*/  UIMAD UR10, UR4, UR15, URZ ;  /* 0x0000000f040a72a4 */ /* 0x000fe2000f8e02ff */
[----:B------:R-:W1:Y:S01]  /*0960*/  LDCU.64 UR18, c[0x0][0x380] ;  /* 0x00007000ff1277ac */ /* 0x000e620008000a00 */
[----:B------:R-:W3:Y:S01]  /*0970*/  LDCU.64 UR20, c[0x0][0x388] ;  /* 0x00007100ff1477ac */ /* 0x000ee20008000a00 */
[----:B------:R-:W-:Y:S02]  /*0980*/  UIADD3 UR7, UPT, UPT, -UR17, URZ, URZ ;  /* 0x000000ff11077290 */ /* 0x000fe4000fffe1ff */
[----:B------:R-:W-:Y:S01]  /*0990*/  ULEA UR4, UR5, UR4, 0x1 ;  /* 0x0000000405047291 */ /* 0x000fe2000f8e08ff */
[----:B0-----:R-:W-:-:S02]  /*09a0*/  LOP3.LUT R2, R0, 0x3, RZ, 0xc0, !PT ;  /* 0x0000000300027812 */ /* 0x001fc400078ec0ff */
[----:B------:R-:W-:-:S05]  /*09b0*/  SHF.R.U32.HI R13, RZ, 0x2, R0 ;  /* 0x00000002ff0d7819 */ /* 0x000fca0000011600 */
[----:B------:R-:W-:-:S04]  /*09c0*/  IMAD.WIDE.U32 R2, R13, UR8, R2 ;  /* 0x000000080d027c25 */ /* 0x000fc8000f8e0002 */
[C---:B------:R-:W-:Y:S01]  /*09d0*/  IMAD.SHL.U32 R0, R2.reuse, 0x4, RZ ;  /* 0x0000000402007824 */ /* 0x040fe200078e00ff */
[----:B-1-3--:R-:W-:-:S07]  /*09e0*/  SHF.L.U64.HI R26, R2, 0x2, R3 ;  /* 0x00000002021a7819 */ /* 0x00afce0000010203 */
.L_x_3:
[----:B------:R-:W-:Y:S01]  /*09f0*/  UIADD3 UR5, UP0, UPT, UR6, UR10, URZ ;  /* 0x0000000a06057290 */ /* 0x000fe2000ff1e0ff */
[----:B------:R-:W-:Y:S01]  /*0a00*/  IMAD.U32 R17, RZ, RZ, UR15 ;  /* 0x0000000fff117e24 */ /* 0x000fe2000f8e00ff */
[----:B------:R-:W-:Y:S01]  /*0a10*/  UIMAD.WIDE.U32 UR16, UR4, 0x2, UR18 ;  /* 0x00000002041078a5 */ /* 0x000fe2000f8e0012 */
[----:B------:R-:W-:Y:S01]  /*0a20*/  IMAD.U32 R21, RZ, RZ, UR15 ;  /* 0x0000000fff157e24 */ /* 0x000fe2000f8e00ff */
[----:B------:R-:W-:Y:S02]  /*0a30*/  ULEA.HI.X.SX32 UR8, UR6, URZ, 0x1, UP0 ;  /* 0x000000ff06087291 */ /* 0x000fe400080f0eff */
[----:B------:R-:W-:Y:S02]  /*0a40*/  ULEA UR11, UP0, UR5, UR20, 0x1 ;  /* 0x00000014050b7291 */ /* 0x000fe4000f8008ff */
[----:B------:R-:W-:Y:S02]  /*0a50*/  IADD3 R2, P0, PT, R0, UR16, RZ ;  /* 0x0000001000027c10 */ /* 0x000fe4000ff1e0ff */
[----:B------:R-:W-:-:S02]  /*0a60*/  ULEA.HI.X UR5, UR5, UR21, UR8, 0x1, UP0 ;  /* 0x0000001505057291 */ /* 0x000fc400080f0c08 */
[----:B------:R-:W-:Y:S02]  /*0a70*/  IADD3 R18, P1, PT, R0, UR11, RZ ;  /* 0x0000000b00127c10 */ /* 0x000fe4000ff3e0ff */
[C---:B------:R-:W-:Y:S02]  /*0a80*/  IADD3.X R3, PT, PT, R26.reuse, UR17, RZ, P0, !PT ;  /* 0x000000111a037c10 */ /* 0x040fe400087fe4ff */
[----:B------:R-:W-:Y:S01]  /*0a90*/  IADD3.X R19, PT, PT, R26, UR5, RZ, P1, !PT ;  /* 0x000000051a137c10 */ /* 0x000fe20008ffe4ff */
[----:B------:R-:W-:Y:S02]  /*0aa0*/  IMAD.WIDE.U32 R16, R17, 0x10, R2 ;  /* 0x0000001011107825 */ /* 0x000fe400078e0002 */
[----:B--2---:R-:W2:Y:S02]  /*0ab0*/  LDG.E R12, desc[UR12][R2.64] ;  /* 0x0000000c020c7981 */ /* 0x004ea4000c1e1900 */
[----:B------:R-:W-:Y:S02]  /*0ac0*/  IMAD.WIDE.U32 R20, R21, 0x10, R18 ;  /* 0x0000001015147825 */ /* 0x000fe400078e0012 */
[----:B------:R-:W2:Y:S04]  /*0ad0*/  LDG.E R22, desc[UR12][R18.64] ;  /* 0x0000000c12167981 */ /* 0x000ea8000c1e1900 */
[----:B------:R-:W2:Y:S04]  /*0ae0*/  LDG.E R23, desc[UR12][R18.64+0x10] ;  /* 0x0000100c12177981 */ /* 0x000ea8000c1e1900 */
[----:B------:R-:W2:Y:S04]  /*0af0*/  LDG.E R14, desc[UR12][R2.64+0x10] ;  /* 0x0000100c020e7981 */ /* 0x000ea8000c1e1900 */
[----:B------:R-:W2:Y:S04]  /*0b00*/  LDG.E R13, desc[UR12][R16.64] ;  /* 0x0000000c100d7981 */ /* 0x000ea8000c1e1900 */
[----:B------:R-:W2:Y:S04]  /*0b10*/  LDG.E R15, desc[UR12][R16.64+0x10] ;  /* 0x0000100c100f7981 */ /* 0x000ea8000c1e1900 */
[----:B------:R-:W3:Y:S04]  /*0b20*/  LDG.E R24, desc[UR12][R20.64] ;  /* 0x0000000c14187981 */ /* 0x000ee8000c1e1900 */
[----:B------:R-:W3:Y:S01]  /*0b30*/  LDG.E R25, desc[UR12][R20.64+0x10] ;  /* 0x0000100c14197981 */ /* 0x000ee2000c1e1900 */
[----:B------:R-:W-:-:S04]  /*0b40*/  UIADD3 UR7, UPT, UPT, UR7, 0x1, URZ ;  /* 0x0000000107077890 */ /* 0x000fc8000fffe0ff */
[----:B------:R-:W-:Y:S02]  /*0b50*/  UISETP.NE.AND UP0, UPT, UR7, URZ, UPT ;  /* 0x000000ff0700728c */ /* 0x000fe4000bf05270 */
[----:B------:R-:W-:Y:S02]  /*0b60*/  ULEA UR10, UR15, UR10, 0x4 ;  /* 0x0000000a0f0a7291 */ /* 0x000fe4000f8e20ff */
[----:B------:R-:W-:Y:S01]  /*0b70*/  UIADD3 UR4, UPT, UPT, UR4, 0x10, URZ ;  /* 0x0000001004047890 */ /* 0x000fe2000fffe0ff */
[C---:B--2---:R-:W-:Y:S08]  /*0b80*/  HMMA.16816.F32 R4, R12.reuse, R22, R4 ;  /* 0x000000160c04723c */ /* 0x044ff00000001804 */
[----:B---3--:R-:W-:Y:S01]  /*0b90*/  HMMA.16816.F32 R8, R12, R24, R8 ;  /* 0x000000180c08723c */ /* 0x008fe20000001808 */
[----:B------:R-:W-:-:S04]  /*0ba0*/  NOP ;  /* 0x0000000000007918 */ /* 0x000fc80000000000 */
[----:B------:R-:W-:-:S15]  /*0bb0*/  BRA.U UP0, `(.L_x_3) ;  /* 0xfffffffd008c7547 */ /* 0x000fde000b83ffff */
.L_x_0:
[----:B------:R-:W0:Y:S01]  /*0bc0*/  S2R R0, SR_LANEID ;  /* 0x0000000000007919 */ /* 0x000e220000000000 */
[----:B------:R-:W1:Y:S01]  /*0bd0*/  LDCU.64 UR10, c[0x0][0x390] ;  /* 0x00007200ff0a77ac */ /* 0x000e620008000a00 */
[----:B------:R-:W-:Y:S01]  /*0be0*/  IMAD.MOV.U32 R3, RZ, RZ, RZ ;  /* 0x000000ffff037224 */ /* 0x000fe200078e00ff */
[----:B---3--:R-:W-:Y:S02]  /*0bf0*/  UIMAD UR4, UR9, UR15, URZ ;  /* 0x0000000f090472a4 */ /* 0x008fe4000f8e02ff */
[----:B------:R-:W-:Y:S02]  /*0c00*/  USHF.R.U32.HI UR15, URZ, 0x1, UR15 ;  /* 0x00000001ff0f7899 */ /* 0x000fe4000801160f */
[----:B------:R-:W-:-:S04]  /*0c10*/  USHF.L.U32 UR4, UR4, 0x1, URZ ;  /* 0x0000000104047899 */ /* 0x000fc800080006ff */
[----:B------:R-:W-:Y:S02]  /*0c20*/  USHF.R.S32.HI UR5, URZ, 0x1f, UR4 ;  /* 0x0000001fff057899 */ /* 0x000fe40008011404 */
[----:B------:R-:W-:-:S04]  /*0c30*/  UIADD3 UR7, UP0, UPT, UR6, UR4, URZ ;  /* 0x0000000406077290 */ /* 0x000fc8000ff1e0ff */
[----:B------:R-:W-:Y:S02]  /*0c40*/  ULEA.HI.X.SX32 UR5, UR6, UR5, 0x1, UP0 ;  /* 0x0000000506057291 */ /* 0x000fe400080f0eff */
[----:B-1----:R-:W-:-:S04]  /*0c50*/  ULEA UR4, UP0, UR7, UR10, 0x2 ;  /* 0x0000000a07047291 */ /* 0x002fc8000f8010ff */
[----:B------:R-:W-:Y:S01]  /*0c60*/  ULEA.HI.X UR5, UR7, UR11, UR5, 0x2, UP0 ;  /* 0x0000000b07057291 */ /* 0x000fe200080f1405 */
[----:B0-----:R-:W-:Y:S02]  /*0c70*/  LOP3.LUT R2, R0, 0x3, RZ, 0xc0, !PT ;  /* 0x0000000300027812 */ /* 0x001fe400078ec0ff */
[----:B------:R-:W-:-:S05]  /*0c80*/  SHF.R.U32.HI R13, RZ, 0x2, R0 ;  /* 0x00000002ff0d7819 */ /* 0x000fca0000011600 */
[----:B------:R-:W-:-:S03]  /*0c90*/  IMAD.WIDE.U32 R12, R13, UR15, R2 ;  /* 0x0000000f0d0c7c25 */ /* 0x000fc6000f8e0002 */
[----:B------:R-:W-:-:S04]  /*0ca0*/  LEA R2, P0, R12, UR4, 0x3 ;  /* 0x000000040c027c11 */ /* 0x000fc8000f8018ff */
[----:B------:R-:W-:Y:S01]  /*0cb0*/  LEA.HI.X R3, R12, UR5, R13, 0x3, P0 ;  /* 0x000000050c037c11 */ /* 0x000fe200080f1c0d */
[----:B------:R-:W-:-:S04]  /*0cc0*/  IMAD.U32 R13, RZ, RZ, UR15 ;  /* 0x0000000fff0d7e24 */ /* 0x000fc8000f8e00ff */
[----:B------:R-:W-:Y:S01]  /*0cd0*/  IMAD.WIDE.U32 R12, R13, 0x40, R2 ;  /* 0x000000400d0c7825 */ /* 0x000fe200078e0002 */
[----:B--2---:R-:W-:Y:S04]  /*0ce0*/  STG.E.64 desc[UR12][R2.64], R4 ;  /* 0x0000000402007986 */ /* 0x004fe8000c101b0c */
[----:B------:R-:W-:Y:S04]  /*0cf0*/  STG.E.64 desc[UR12][R12.64], R6 ;  /* 0x000000060c007986 */ /* 0x000fe8000c101b0c */
[----:B------:R-:W-:Y:S04]  /*0d00*/  STG.E.64 desc[UR12][R2.64+0x20], R8 ;  /* 0x0000200802007986 */ /* 0x000fe8000c101b0c */
[----:B------:R-:W-:Y:S01]  /*0d10*/  STG.E.64 desc[UR12][R12.64+0x20], R10 ;  /* 0x0000200a0c007986 */ /* 0x000fe2000c101b0c */
[----:B------:R-:W-:Y:S05]  /*0d20*/  EXIT ;  /* 0x000000000000794d */ /* 0x000fea0003800000 */
.L_x_4:
[----:B------:R-:W-:-:S00]  /*0d30*/  BRA `(.L_x_4) ;  /* 0xfffffffc00fc7947 */ /* 0x000fc0000383ffff */
[----:B------:R-:W-:-:S00]  /*0d40*/  NOP ;  /* 0x0000000000007918 */ /* 0x000fc00000000000 */
        /* <DEDUP_REMOVED lines=11> */
.L_x_10:


//--------------------- .text._Z12naive_matmulPfS_S_i --------------------------
	.section	.text._Z12naive_matmulPfS_S_i,"ax",@progbits
	.align	128
        .global         _Z12naive_matmulPfS_S_i
        .type           _Z12naive_matmulPfS_S_i,@function
        .size           _Z12naive_matmulPfS_S_i,(.L_x_11 - _Z12naive_matmulPfS_S_i)
        .other          _Z12naive_matmulPfS_S_i,@"STO_CUDA_ENTRY STV_DEFAULT"
_Z12naive_matmulPfS_S_i:
.text._Z12naive_matmulPfS_S_i:
[----:B------:R-:W-:Y:S01]  /*0000*/  LDC R1, c[0x0][0x37c] ;  /* 0x0000df00ff017b82 */ /* 0x000fe20000000800 */
[----:B------:R-:W0:Y:S07]  /*0010*/  S2R R0, SR_TID.Y ;  /* 0x0000000000007919 */ /* 0x000e2e0000002200 */
[----:B------:R-:W0:Y:S01]  /*0020*/  S2UR UR4, SR_CTAID.Y ;  /* 0x00000000000479c3 */ /* 0x000e220000002600 */
[----:B------:R-:W1:Y:S01]  /*0030*/  LDCU UR20, c[0x0][0x398] ;  /* 0x00007300ff1477ac */ /* 0x000e620008000800 */
[----:B------:R-:W2:Y:S06]  /*0040*/  S2R R3, SR_TID.X ;  /* 0x0000000000037919 */ /* 0x000eac0000002100 */
[----:B------:R-:W0:Y:S08]  /*0050*/  LDC R13, c[0x0][0x364] ;  /* 0x0000d900ff0d7b82 */ /* 0x000e300000000800 */
[----:B------:R-:W2:Y:S08]  /*0060*/  S2UR UR5, SR_CTAID.X ;  /* 0x00000000000579c3 */ /* 0x000eb00000002500 */
[----:B------:R-:W2:Y:S01]  /*0070*/  LDC R2, c[0x0][0x360] ;  /* 0x0000d800ff027b82 */ /* 0x000ea20000000800 */
[----:B0-----:R-:W-:-:S02]  /*0080*/  IMAD R13, R13, UR4, R0 ;  /* 0x000000040d0d7c24 */ /* 0x001fc4000f8e0200 */
[----:B--2---:R-:W-:-:S05]  /*0090*/  IMAD R0, R2, UR5, R3 ;  /* 0x0000000502007c24 */ /* 0x004fca000f8e0203 */
[----:B------:R-:W-:-:S04]  /*00a0*/  VIMNMX R2, PT, PT, R13, R0, !PT ;  /* 0x000000000d027248 */ /* 0x000fc80007fe0100 */
[----:B-1----:R-:W-:-:S13]  /*00b0*/  ISETP.GE.AND P0, PT, R2, UR20, PT ;  /* 0x0000001402007c0c */ /* 0x002fda000bf06270 */
[----:B------:R-:W-:Y:S05]  /*00c0*/  @P0 EXIT ;  /* 0x000000000000094d */ /* 0x000fea0003800000 */
[----:B------:R-:W-:Y:S01]  /*00d0*/  UISETP.GE.U32.AND UP0, UPT, UR20, 0x8, UPT ;  /* 0x000000081400788c */ /* 0x000fe2000bf06070 */
[----:B------:R-:W-:Y:S02]  /*00e0*/  HFMA2 R12, -RZ, RZ, 0, 0 ;  /* 0x00000000ff0c7431 */ /* 0x000fe400000001ff */
[----:B------:R-:W-:Y:S01]  /*00f0*/  IMAD R13, R13, UR20, RZ ;  /* 0x000000140d0d7c24 */ /* 0x000fe2000f8e02ff */
[----:B------:R-:W-:Y:S01]  /*0100*/  UMOV UR4, URZ ;  /* 0x000000ff00047c82 */ /* 0x000fe20008000000 */
[----:B------:R-:W0:Y:S04]  /*0110*/  LDCU.64 UR18, c[0x0][0x358] ;  /* 0x00006b00ff1277ac */ /* 0x000e280008000a00 */
[----:B------:R-:W-:Y:S05]  /*0120*/  BRA.U !UP0, `(.L_x_5) ;  /* 0x0000000508047547 */ /* 0x000fea000b800000 */
[----:B------:R-:W1:Y:S01]  /*0130*/  LDCU.128 UR24, c[0x0][0x380] ;  /* 0x00007000ff1877ac */ /* 0x000e620008000c00 */
[----:B------:R-:W-:Y:S02]  /*0140*/  MOV R12, RZ ;  /* 0x000000ff000c7202 */ /* 0x000fe40000000f00 */
[----:B------:R-:W-:Y:S01]  /*0150*/  MOV R14, R0 ;  /* 0x00000000000e7202 */ /* 0x000fe20000000f00 */
[----:B------:R-:W-:-:S04]  /*0160*/  ULOP3.LUT UR4, UR20, 0x7ffffff8, URZ, 0xc0, !UPT ;  /* 0x7ffffff814047892 */ /* 0x000fc8000f8ec0ff */
[----:B------:R-:W-:Y:S01]  /*0170*/  UIADD3 UR5, UPT, UPT, -UR4, URZ, URZ ;  /* 0x000000ff04057290 */ /* 0x000fe2000fffe1ff */
[----:B-1----:R-:W-:Y:S01]  /*0180*/  MOV R2, UR24 ;  /* 0x0000001800027c02 */ /* 0x002fe20008000f00 */
[----:B------:R-:W-:Y:S01]  /*0190*/  UIMAD.WIDE UR6, UR20, 0x8, UR26 ;  /* 0x00000008140678a5 */ /* 0x000fe2000f8e021a */
[----:B------:R-:W-:Y:S01]  /*01a0*/  MOV R3, UR25 ;  /* 0x0000001900037c02 */ /* 0x000fe20008000f00 */
[----:B------:R-:W-:Y:S02]  /*01b0*/  UIMAD.WIDE UR8, UR20, 0xc, UR26 ;  /* 0x0000000c140878a5 */ /* 0x000fe4000f8e021a */
[----:B------:R-:W-:Y:S01]  /*01c0*/  UIMAD.WIDE UR10, UR20, 0x10, UR26 ;  /* 0x00000010140a78a5 */ /* 0x000fe2000f8e021a */
[----:B------:R-:W-:Y:S01]  /*01d0*/  IMAD.WIDE.U32 R2, R13, 0x4, R2 ;  /* 0x000000040d027825 */ /* 0x000fe200078e0002 */
[----:B------:R-:W-:Y:S02]  /*01e0*/  UIMAD.WIDE UR12, UR20, 0x14, UR26 ;  /* 0x00000014140c78a5 */ /* 0x000fe4000f8e021a */
[----:B------:R-:W-:Y:S01]  /*01f0*/  UIMAD.WIDE UR14, UR20, 0x18, UR26 ;  /* 0x00000018140e78a5 */ /* 0x000fe2000f8e021a */
[----:B------:R-:W-:Y:S01]  /*0200*/  IADD3 R2, P0, PT, R2, 0x10, RZ ;  /* 0x0000001002027810 */ /* 0x000fe20007f1e0ff */
[----:B------:R-:W-:-:S03]  /*0210*/  UIMAD.WIDE UR16, UR20, 0x1c, UR26 ;  /* 0x0000001c141078a5 */ /* 0x000fc6000f8e021a */
[----:B------:R-:W-:-:S09]  /*0220*/  IADD3.X R3, PT, PT, RZ, R3, RZ, P0, !PT ;  /* 0x00000003ff037210 */ /* 0x000fd200007fe4ff */
.L_x_6:
[----:B------:R-:W-:Y:S01]  /*0230*/  UIMAD.WIDE UR22, UR20, 0x4, UR26 ;  /* 0x00000004141678a5 */ /* 0x000fe2000f8e021a */
[----:B------:R-:W-:Y:S02]  /*0240*/  IMAD.MOV.U32 R23, RZ, RZ, 0x4 ;  /* 0x00000004ff177424 */ /* 0x000fe400078e00ff */
[----:B------:R-:W-:Y:S01]  /*0250*/  HFMA2 R11, -RZ, RZ, 0, 2.384185791015625e-07 ;  /* 0x00000004ff0b7431 */ /* 0x000fe200000001ff */
[----:B------:R-:W-:Y:S01]  /*0260*/  MOV R25, 0x4 ;  /* 0x0000000400197802 */ /* 0x000fe20000000f00 */
[----:B0-----:R-:W2:Y:S01]  /*0270*/  LDG.E R21, desc[UR18][R2.64+-0x10] ;  /* 0xfffff01202157981 */ /* 0x001ea2000c1e1900 */
[C---:B------:R-:W-:Y:S01]  /*0280*/  IMAD.WIDE R22, R14.reuse, R23, UR26 ;  /* 0x0000001a0e167e25 */ /* 0x040fe2000f8e0217 */
[----:B------:R-:W-:Y:S02]  /*0290*/  MOV R8, UR22 ;  /* 0x0000001600087c02 */ /* 0x000fe40008000f00 */
[----:B------:R-:W-:Y:S01]  /*02a0*/  MOV R9, UR23 ;  /* 0x0000001700097c02 */ /* 0x000fe20008000f00 */
[----:B------:R-:W3:Y:S02]  /*02b0*/  LDG.E R19, desc[UR18][R2.64+-0xc] ;  /* 0xfffff41202137981 */ /* 0x000ee4000c1e1900 */
[----:B------:R-:W-:-:S02]  /*02c0*/  IMAD.WIDE R8, R14, 0x4, R8 ;  /* 0x000000040e087825 */ /* 0x000fc400078e0208 */
[----:B------:R-:W2:Y:S01]  /*02d0*/  LDG.E R22, desc[UR18][R22.64] ;  /* 0x0000001216167981 */ /* 0x000ea2000c1e1900 */
[----:B------:R-:W-:Y:S01]  /*02e0*/  MOV R5, 0x4 ;  /* 0x0000000400057802 */ /* 0x000fe20000000f00 */
[C---:B------:R-:W-:Y:S02]  /*02f0*/  IMAD.WIDE R24, R14.reuse, R25, UR6 ;  /* 0x000000060e187e25 */ /* 0x040fe4000f8e0219 */
[----:B------:R0:W3:Y:S02]  /*0300*/  LDG.E R20, desc[UR18][R8.64] ;  /* 0x0000001208147981 */ /* 0x0000e4000c1e1900 */
[----:B------:R-:W-:Y:S02]  /*0310*/  IMAD.WIDE R10, R14, R11, UR8 ;  /* 0x000000080e0a7e25 */ /* 0x000fe4000f8e020b */
[----:B------:R-:W4:Y:S04]  /*0320*/  LDG.E R18, desc[UR18][R24.64] ;  /* 0x0000001218127981 */ /* 0x000f28000c1e1900 */
[----:B------:R-:W4:Y:S01]  /*0330*/  LDG.E R17, desc[UR18][R2.64+-0x8] ;  /* 0xfffff81202117981 */ /* 0x000f22000c1e1900 */
[----:B0-----:R-:W-:-:S02]  /*0340*/  HFMA2 R9, -RZ, RZ, 0, 2.384185791015625e-07 ;  /* 0x00000004ff097431 */ /* 0x001fc400000001ff */
[----:B------:R-:W-:Y:S01]  /*0350*/  IMAD.MOV.U32 R7, RZ, RZ, 0x4 ;  /* 0x00000004ff077424 */ /* 0x000fe200078e00ff */
[----:B------:R0:W5:Y:S01]  /*0360*/  LDG.E R16, desc[UR18][R10.64] ;  /* 0x000000120a107981 */ /* 0x000162000c1e1900 */
[----:B------:R-:W-:-:S03]  /*0370*/  IMAD.WIDE R4, R14, R5, UR10 ;  /* 0x0000000a0e047e25 */ /* 0x000fc6000f8e0205 */
[----:B------:R-:W5:Y:S01]  /*0380*/  LDG.E R15, desc[UR18][R2.64+-0x4] ;  /* 0xfffffc12020f7981 */ /* 0x000f62000c1e1900 */
[C---:B------:R-:W-:Y:S01]  /*0390*/  IMAD.WIDE R6, R14.reuse, R7, UR12 ;  /* 0x0000000c0e067e25 */ /* 0x040fe2000f8e0207 */
[----:B------:R-:W-:Y:S02]  /*03a0*/  MOV R27, 0x4 ;  /* 0x00000004001b7802 */ /* 0x000fe40000000f00 */
[----:B------:R1:W5:Y:S01]  /*03b0*/  LDG.E R4, desc[UR18][R4.64] ;  /* 0x0000001204047981 */ /* 0x000362000c1e1900 */
[----:B------:R-:W-:-:S03]  /*03c0*/  IMAD.WIDE R8, R14, R9, UR14 ;  /* 0x0000000e0e087e25 */ /* 0x000fc6000f8e0209 */
[----:B------:R-:W5:Y:S01]  /*03d0*/  LDG.E R23, desc[UR18][R2.64] ;  /* 0x0000001202177981 */ /* 0x000f62000c1e1900 */
[----:B0-----:R-:W-:-:S03]  /*03e0*/  IMAD.WIDE R10, R14, R27, UR16 ;  /* 0x000000100e0a7e25 */ /* 0x001fc6000f8e021b */
[----:B------:R-:W5:Y:S04]  /*03f0*/  LDG.E R7, desc[UR18][R6.64] ;  /* 0x0000001206077981 */ /* 0x000f68000c1e1900 */
[----:B------:R-:W5:Y:S04]  /*0400*/  LDG.E R24, desc[UR18][R2.64+0x4] ;  /* 0x0000041202187981 */ /* 0x000f68000c1e1900 */
[----:B------:R-:W5:Y:S04]  /*0410*/  LDG.E R8, desc[UR18][R8.64] ;  /* 0x0000001208087981 */ /* 0x000f68000c1e1900 */
[----:B------:R-:W5:Y:S04]  /*0420*/  LDG.E R25, desc[UR18][R2.64+0x8] ;  /* 0x0000081202197981 */ /* 0x000f68000c1e1900 */
[----:B------:R-:W5:Y:S04]  /*0430*/  LDG.E R10, desc[UR18][R10.64] ;  /* 0x000000120a0a7981 */ /* 0x000f68000c1e1900 */
[----:B------:R0:W5:Y:S01]  /*0440*/  LDG.E R27, desc[UR18][R2.64+0xc] ;  /* 0x00000c12021b7981 */ /* 0x000162000c1e1900 */
[----:B------:R-:W-:-:S04]  /*0450*/  UIADD3 UR5, UPT, UPT, UR5, 0x8, URZ ;  /* 0x0000000805057890 */ /* 0x000fc8000fffe0ff */
[----:B------:R-:W-:Y:S01]  /*0460*/  UISETP.NE.AND UP0, UPT, UR5, URZ, UPT ;  /* 0x000000ff0500728c */ /* 0x000fe2000bf05270 */
[----:B-1----:R-:W-:Y:S02]  /*0470*/  MOV R5, UR20 ;  /* 0x0000001400057c02 */ /* 0x002fe40008000f00 */
[----:B0-----:R-:W-:Y:S02]  /*0480*/  IADD3 R2, P0, PT, R2, 0x20, RZ ;  /* 0x0000002002027810 */ /* 0x001fe40007f1e0ff */
[----:B------:R-:W-:Y:S02]  /*0490*/  LEA R14, R5, R14, 0x3 ;  /* 0x0000000e050e7211 */ /* 0x000fe400078e18ff */
[----:B------:R-:W-:Y:S01]  /*04a0*/  IADD3.X R3, PT, PT, RZ, R3, RZ, P0, !PT ;  /* 0x00000003ff037210 */ /* 0x000fe200007fe4ff */
[----:B--2---:R-:W-:-:S04]  /*04b0*/  FFMA R22, R21, R22, R12 ;  /* 0x0000001615167223 */ /* 0x004fc8000000000c */
[----:B---3--:R-:W-:-:S04]  /*04c0*/  FFMA R20, R19, R20, R22 ;  /* 0x0000001413147223 */ /* 0x008fc80000000016 */
[----:B----4-:R-:W-:-:S04]  /*04d0*/  FFMA R18, R17, R18, R20 ;  /* 0x0000001211127223 */ /* 0x010fc80000000014 */
[----:B-----5:R-:W-:-:S04]  /*04e0*/  FFMA R16, R15, R16, R18 ;  /* 0x000000100f107223 */ /* 0x020fc80000000012 */
[----:B------:R-:W-:-:S04]  /*04f0*/  FFMA R23, R23, R4, R16 ;  /* 0x0000000417177223 */ /* 0x000fc80000000010 */
[----:B------:R-:W-:-:S04]  /*0500*/  FFMA R24, R24, R7, R23 ;  /* 0x0000000718187223 */ /* 0x000fc80000000017 */
[----:B------:R-:W-:-:S04]  /*0510*/  FFMA R8, R25, R8, R24 ;  /* 0x0000000819087223 */ /* 0x000fc80000000018 */
[----:B------:R-:W-:Y:S01]  /*0520*/  FFMA R12, R27, R10, R8 ;  /* 0x0000000a1b0c7223 */ /* 0x000fe20000000008 */
[----:B------:R-:W-:Y:S06]  /*0530*/  BRA.U UP0, `(.L_x_6) ;  /* 0xfffffffd003c7547 */ /* 0x000fec000b83ffff */
.L_x_5:
[----:B------:R-:W-:-:S04]  /*0540*/  ULOP3.LUT UR6, UR20, 0x7, URZ, 0xc0, !UPT ;  /* 0x0000000714067892 */ /* 0x000fc8000f8ec0ff */
[----:B------:R-:W-:-:S09]  /*0550*/  UISETP.NE.AND UP0, UPT, UR6, URZ, UPT ;  /* 0x000000ff0600728c */ /* 0x000fd2000bf05270 */
[----:B------:R-:W-:Y:S05]  /*0560*/  BRA.U !UP0, `(.L_x_7) ;  /* 0x0000000508387547 */ /* 0x000fea000b800000 */
[----:B------:R-:W-:Y:S02]  /*0570*/  UISETP.GE.U32.AND UP0, UPT, UR6, 0x4, UPT ;  /* 0x000000040600788c */ /* 0x000fe4000bf06070 */
[----:B------:R-:W-:-:S04]  /*0580*/  ULOP3.LUT UR5, UR20, 0x3, URZ, 0xc0, !UPT ;  /* 0x0000000314057892 */ /* 0x000fc8000f8ec0ff */
[----:B------:R-:W-:-:S03]  /*0590*/  UISETP.NE.AND UP1, UPT, UR5, URZ, UPT ;  /* 0x000000ff0500728c */ /* 0x000fc6000bf25270 */
[----:B------:R-:W-:Y:S08]  /*05a0*/  BRA.U !UP0, `(.L_x_8) ;  /* 0x00000001087c7547 */ /* 0x000ff0000b800000 */
[----:B------:R-:W1:Y:S01]  /*05b0*/  LDC.64 R6, c[0x0][0x388] ;  /* 0x0000e200ff067b82 */ /* 0x000e620000000a00 */
[----:B------:R-:W2:Y:S01]  /*05c0*/  LDCU.64 UR6, c[0x0][0x380] ;  /* 0x00007000ff0677ac */ /* 0x000ea20008000a00 */
[----:B------:R-:W-:Y:S01]  /*05d0*/  IMAD.U32 R9, RZ, RZ, UR4 ;  /* 0x00000004ff097e24 */ /* 0x000fe2000f8e00ff */
[C---:B------:R-:W-:Y:S02]  /*05e0*/  IADD3 R3, PT, PT, R13.reuse, UR4, RZ ;  /* 0x000000040d037c10 */ /* 0x040fe4000fffe0ff */
[----:B------:R-:W-:Y:S01]  /*05f0*/  IADD3 R10, P0, PT, R13, UR4, RZ ;  /* 0x000000040d0a7c10 */ /* 0x000fe2000ff1e0ff */
[----:B------:R-:W-:Y:S01]  /*0600*/  IMAD R9, R9, UR20, R0 ;  /* 0x0000001409097c24 */ /* 0x000fe2000f8e0200 */
[----:B------:R-:W-:Y:S01]  /*0610*/  MOV R11, UR20 ;  /* 0x00000014000b7c02 */ /* 0x000fe20008000f00 */
[----:B------:R-:W3:Y:S01]  /*0620*/  LDC.64 R4, c[0x0][0x380] ;  /* 0x0000e000ff047b82 */ /* 0x000ee20000000a00 */
[----:B------:R-:W-:Y:S01]  /*0630*/  MOV R15, UR20 ;  /* 0x00000014000f7c02 */ /* 0x000fe20008000f00 */
[----:B-1----:R-:W-:Y:S01]  /*0640*/  IMAD.WIDE R6, R9, 0x4, R6 ;  /* 0x0000000409067825 */ /* 0x002fe200078e0206 */
[----:B------:R-:W-:-:S05]  /*0650*/  MOV R9, UR20 ;  /* 0x0000001400097c02 */ /* 0x000fca0008000f00 */
[----:B------:R-:W-:Y:S02]  /*0660*/  IMAD.WIDE R8, R9, 0x4, R6 ;  /* 0x0000000409087825 */ /* 0x000fe400078e0206 */
[----:B0-----:R-:W4:Y:S02]  /*0670*/  LDG.E R6, desc[UR18][R6.64] ;  /* 0x0000001206067981 */ /* 0x001f24000c1e1900 */
[----:B---3--:R-:W-:Y:S01]  /*0680*/  IMAD.WIDE.U32 R4, R3, 0x4, R4 ;  /* 0x0000000403047825 */ /* 0x008fe200078e0004 */
[----:B------:R-:W-:Y:S01]  /*0690*/  IADD3.X R3, PT, PT, RZ, RZ, RZ, P0, !PT ;  /* 0x000000ffff037210 */ /* 0x000fe200007fe4ff */
[----:B------:R-:W3:Y:S01]  /*06a0*/  LDG.E R17, desc[UR18][R8.64] ;  /* 0x0000001208117981 */ /* 0x000ee2000c1e1900 */
[----:B--2---:R-:W-:-:S03]  /*06b0*/  LEA R2, P0, R10, UR6, 0x2 ;  /* 0x000000060a027c11 */ /* 0x004fc6000f8010ff */
[----:B------:R-:W4:Y:S01]  /*06c0*/  LDG.E R5, desc[UR18][R4.64] ;  /* 0x0000001204057981 */ /* 0x000f22000c1e1900 */
[----:B------:R-:W-:Y:S01]  /*06d0*/  LEA.HI.X R3, R10, UR7, R3, 0x2, P0 ;  /* 0x000000070a037c11 */ /* 0x000fe200080f1403 */
[----:B------:R-:W-:-:S04]  /*06e0*/  IMAD.WIDE R10, R11, 0x4, R8 ;  /* 0x000000040b0a7825 */ /* 0x000fc800078e0208 */
[----:B------:R-:W3:Y:S01]  /*06f0*/  LDG.E R16, desc[UR18][R2.64+0x4] ;  /* 0x0000041202107981 */ /* 0x000ee2000c1e1900 */
[----:B------:R-:W-:-:S03]  /*0700*/  IMAD.WIDE R14, R15, 0x4, R10 ;  /* 0x000000040f0e7825 */ /* 0x000fc600078e020a */
[----:B------:R-:W2:Y:S04]  /*0710*/  LDG.E R19, desc[UR18][R10.64] ;  /* 0x000000120a137981 */ /* 0x000ea8000c1e1900 */
[----:B------:R-:W2:Y:S04]  /*0720*/  LDG.E R18, desc[UR18][R2.64+0x8] ;  /* 0x0000081202127981 */ /* 0x000ea8000c1e1900 */
[----:B------:R-:W5:Y:S04]  /*0730*/  LDG.E R20, desc[UR18][R2.64+0xc] ;  /* 0x00000c1202147981 */ /* 0x000f68000c1e1900 */
[----:B------:R-:W5:Y:S01]  /*0740*/  LDG.E R14, desc[UR18][R14.64] ;  /* 0x000000120e0e7981 */ /* 0x000f62000c1e1900 */
[----:B------:R-:W-:Y:S01]  /*0750*/  UIADD3 UR4, UPT, UPT, UR4, 0x4, URZ ;  /* 0x0000000404047890 */ /* 0x000fe2000fffe0ff */
[----:B----4-:R-:W-:-:S04]  /*0760*/  FFMA R5, R5, R6, R12 ;  /* 0x0000000605057223 */ /* 0x010fc8000000000c */
[----:B---3--:R-:W-:-:S04]  /*0770*/  FFMA R5, R16, R17, R5 ;  /* 0x0000001110057223 */ /* 0x008fc80000000005 */
[----:B--2---:R-:W-:-:S04]  /*0780*/  FFMA R5, R18, R19, R5 ;  /* 0x0000001312057223 */ /* 0x004fc80000000005 */
[----:B-----5:R-:W-:-:S07]  /*0790*/  FFMA R12, R20, R14, R5 ;  /* 0x0000000e140c7223 */ /* 0x020fce0000000005 */
.L_x_8:
[----:B------:R-:W-:Y:S05]  /*07a0*/  BRA.U !UP1, `(.L_x_7) ;  /* 0x0000000109a87547 */ /* 0x000fea000b800000 */
[----:B------:R-:W-:Y:S01]  /*07b0*/  UISETP.NE.AND UP0, UPT, UR5, 0x1, UPT ;  /* 0x000000010500788c */ /* 0x000fe2000bf05270 */
[----:B------:R-:W-:Y:S01]  /*07c0*/  MOV R7, UR4 ;  /* 0x0000000400077c02 */ /* 0x000fe20008000f00 */
[----:B------:R-:W-:Y:S02]  /*07d0*/  ULOP3.LUT UR5, UR20, 0x1, URZ, 0xc0, !UPT ;  /* 0x0000000114057892 */ /* 0x000fe4000f8ec0ff */
[----:B------:R-:W-:Y:S02]  /*07e0*/  MOV R15, UR20 ;  /* 0x00000014000f7c02 */ /* 0x000fe40008000f00 */
[----:B------:R-:W-:Y:S01]  /*07f0*/  UISETP.NE.U32.AND UP1, UPT, UR5, 0x1, UPT ;  /* 0x000000010500788c */ /* 0x000fe2000bf25070 */
[----:B------:R-:W-:-:S04]  /*0800*/  PLOP3.LUT P1, PT, PT, PT, UP0, 0x80, 0x8 ;  /* 0x000000000008781c */ /* 0x000fc80003f2f008 */
[----:B------:R-:W1:Y:S01]  /*0810*/  @UP0 LDCU.128 UR8, c[0x0][0x380] ;  /* 0x00007000ff0807ac */ /* 0x000e620008000c00 */
[----:B------:R-:W-:Y:S01]  /*0820*/  PLOP3.LUT P0, PT, PT, PT, UP1, 0x80, 0x8 ;  /* 0x000000000008781c */ /* 0x000fe20003f0f018 */
[----:B------:R-:W2:Y:S04]  /*0830*/  @UP0 LDCU.64 UR6, c[0x0][0x380] ;  /* 0x00007000ff0607ac */ /* 0x000ea80008000a00 */
[----:B------:R-:W3:Y:S03]  /*0840*/  @!UP1 LDCU.128 UR12, c[0x0][0x380] ;  /* 0x00007000ff0c97ac */ /* 0x000ee60008000c00 */
[C---:B------:R-:W-:Y:S02]  /*0850*/  @P1 IADD3 R3, PT, PT, R13.reuse, UR4, RZ ;  /* 0x000000040d031c10 */ /* 0x040fe4000fffe0ff */
[----:B------:R-:W-:Y:S01]  /*0860*/  @P1 IADD3 R6, P2, PT, R13, UR4, RZ ;  /* 0x000000040d061c10 */ /* 0x000fe2000ff5e0ff */
[----:B------:R-:W-:Y:S01]  /*0870*/  @UP0 UIADD3 UR4, UPT, UPT, UR4, 0x2, URZ ;  /* 0x0000000204040890 */ /* 0x000fe2000fffe0ff */
[----:B-1----:R-:W-:Y:S01]  /*0880*/  MOV R11, UR9 ;  /* 0x00000009000b7c02 */ /* 0x002fe20008000f00 */
[----:B------:R-:W-:Y:S01]  /*0890*/  IMAD.U32 R10, RZ, RZ, UR8 ;  /* 0x00000008ff0a7e24 */ /* 0x000fe2000f8e00ff */
[----:B------:R-:W-:-:S02]  /*08a0*/  MOV R4, UR10 ;  /* 0x0000000a00047c02 */ /* 0x000fc40008000f00 */
[----:B------:R-:W-:Y:S01]  /*08b0*/  MOV R5, UR11 ;  /* 0x0000000b00057c02 */ /* 0x000fe20008000f00 */
[----:B------:R-:W-:-:S04]  /*08c0*/  @P1 IMAD.WIDE.U32 R10, R3, 0x4, R10 ;  /* 0x00000004030a1825 */ /* 0x000fc800078e000a */
[----:B------:R-:W-:Y:S01]  /*08d0*/  @P1 IMAD R3, R7, UR20, R0 ;  /* 0x0000001407031c24 */ /* 0x000fe2000f8e0200 */
[----:B------:R-:W-:Y:S01]  /*08e0*/  @P1 IADD3.X R7, PT, PT, RZ, RZ, RZ, P2, !PT ;  /* 0x000000ffff071210 */ /* 0x000fe200017fe4ff */
[----:B------:R-:W-:Y:S01]  /*08f0*/  IMAD.U32 R19, RZ, RZ, UR4 ;  /* 0x00000004ff137e24 */ /* 0x000fe2000f8e00ff */
[C---:B--2---:R-:W-:Y:S01]  /*0900*/  @P1 LEA R2, P2, R6.reuse, UR6, 0x2 ;  /* 0x0000000606021c11 */ /* 0x044fe2000f8410ff */
[----:B------:R-:W-:Y:S01]  /*0910*/  @P1 IMAD.WIDE R4, R3, 0x4, R4 ;  /* 0x0000000403041825 */ /* 0x000fe200078e0204 */
[----:B------:R-:W-:Y:S01]  /*0920*/  @!P0 IADD3 R17, PT, PT, R13, UR4, RZ ;  /* 0x000000040d118c10 */ /* 0x000fe2000fffe0ff */
[----:B0-----:R-:W2:Y:S01]  /*0930*/  @P1 LDG.E R11, desc[UR18][R10.64] ;  /* 0x000000120a0b1981 */ /* 0x001ea2000c1e1900 */
[----:B------:R-:W-:Y:S01]  /*0940*/  @P1 LEA.HI.X R3, R6, UR7, R7, 0x2, P2 ;  /* 0x0000000706031c11 */ /* 0x000fe200090f1407 */
[----:B------:R-:W-:Y:S01]  /*0950*/  @!P0 IMAD R19, R19, UR20, R0 ;  /* 0x0000001413138c24 */ /* 0x000fe2000f8e0200 */
[----:B---3--:R-:W-:Y:S01]  /*0960*/  MOV R6, UR12 ;  /* 0x0000000c00067c02 */ /* 0x008fe20008000f00 */
[----:B------:R-:W-:Y:S01]  /*0970*/  @P1 IMAD.WIDE R14, R15, 0x4, R4 ;  /* 0x000000040f0e1825 */ /* 0x000fe200078e0204 */
[----:B------:R-:W-:Y:S01]  /*0980*/  MOV R7, UR13 ;  /* 0x0000000d00077c02 */ /* 0x000fe20008000f00 */
[----:B------:R-:W2:Y:S01]  /*0990*/  @P1 LDG.E R4, desc[UR18][R4.64] ;  /* 0x0000001204041981 */ /* 0x000ea2000c1e1900 */
[----:B------:R-:W-:-:S02]  /*09a0*/  MOV R8, UR14 ;  /* 0x0000000e00087c02 */ /* 0x000fc40008000f00 */
[----:B------:R-:W-:Y:S01]  /*09b0*/  MOV R9, UR15 ;  /* 0x0000000f00097c02 */ /* 0x000fe20008000f00 */
[----:B------:R-:W-:Y:S01]  /*09c0*/  @!P0 IMAD.WIDE.U32 R6, R17, 0x4, R6 ;  /* 0x0000000411068825 */ /* 0x000fe200078e0006 */
[----:B------:R-:W3:Y:S03]  /*09d0*/  @P1 LDG.E R14, desc[UR18][R14.64] ;  /* 0x000000120e0e1981 */ /* 0x000ee6000c1e1900 */
[----:B------:R-:W-:Y:S01]  /*09e0*/  @!P0 IMAD.WIDE R8, R19, 0x4, R8 ;  /* 0x0000000413088825 */ /* 0x000fe200078e0208 */
[----:B------:R-:W3:Y:S04]  /*09f0*/  @P1 LDG.E R2, desc[UR18][R2.64+0x4] ;  /* 0x0000041202021981 */ /* 0x000ee8000c1e1900 */
[----:B------:R-:W4:Y:S04]  /*0a00*/  @!P0 LDG.E R7, desc[UR18][R6.64] ;  /* 0x0000001206078981 */ /* 0x000f28000c1e1900 */
[----:B------:R-:W4:Y:S01]  /*0a10*/  @!P0 LDG.E R8, desc[UR18][R8.64] ;  /* 0x0000001208088981 */ /* 0x000f22000c1e1900 */
[----:B--2---:R-:W-:-:S04]  /*0a20*/  @P1 FFMA R11, R11, R4, R12 ;  /* 0x000000040b0b1223 */ /* 0x004fc8000000000c */
[----:B---3--:R-:W-:-:S04]  /*0a30*/  @P1 FFMA R12, R2, R14, R11 ;  /* 0x0000000e020c1223 */ /* 0x008fc8000000000b */
[----:B----4-:R-:W-:-:S07]  /*0a40*/  @!P0 FFMA R12, R7, R8, R12 ;  /* 0x00000008070c8223 */ /* 0x010fce000000000c */
.L_x_7:
[----:B------:R-:W1:Y:S01]  /*0a50*/  LDC.64 R2, c[0x0][0x390] ;  /* 0x0000e400ff027b82 */ /* 0x000e620000000a00 */
[----:B------:R-:W-:-:S05]  /*0a60*/  IADD3 R13, PT, PT, R0, R13, RZ ;  /* 0x0000000d000d7210 */ /* 0x000fca0007ffe0ff */
[----:B-1----:R-:W-:-:S05]  /*0a70*/  IMAD.WIDE R2, R13, 0x4, R2 ;  /* 0x000000040d027825 */ /* 0x002fca00078e0202 */
[----:B0-----:R-:W-:Y:S01]  /*0a80*/  STG.E desc[UR18][R2.64], R12 ;  /* 0x0000000c02007986 */ /* 0x001fe2000c101912 */
[----:B------:R-:W-:Y:S05]  /*0a90*/  EXIT ;  /* 0x000000000000794d */ /* 0x000fea0003800000 */
.L_x_9:
        /* <DEDUP_REMOVED lines=14> */
.L_x_11:


//--------------------- .nv.shared.reserved.0     --------------------------
	.section	.nv.shared.reserved.0,"aw",@nobits
	.weak		__nv_reservedSMEM_offset_0_alias
	.size		__nv_reservedSMEM_offset_0_alias, 0, 64
	.other		__nv_reservedSMEM_offset_0_alias,@"STO_CUDA_RESERVED_SHARED STV_DEFAULT"
__nv_reservedSMEM_offset_0_alias:
	.zero		0
	.zero		64


//--------------------- .nv.constant0._Z17tensorcore_matmulP6__halfS0_Pfi --------------------------
	.section	.nv.constant0._Z17tensorcore_matmulP6__halfS0_Pfi,"a",@progbits
	.sectionflags	@""
	.align	4
.nv.constant0._Z17tensorcore_matmulP6__halfS0_Pfi:
	.zero		924


//--------------------- .nv.constant0._Z12naive_matmulPfS_S_i --------------------------
	.section	.nv.constant0._Z12naive_matmulPfS_S_i,"a",@progbits
	.sectionflags	@""
	.align	4
.nv.constant0._Z12naive_matmulPfS_S_i:
	.zero		924


//--------------------- SYMBOLS --------------------------

	.type		.nv.reservedSmem.offset0,@object
	.size		.nv.reservedSmem.offset0,0x4
